//
// Generated by NVIDIA NVVM Compiler
//
// Compiler Build ID: CL-36424714
// Cuda compilation tools, release 13.0, V13.0.88
// Based on NVVM 20.0.0
//

.version 9.0
.target sm_100
.address_size 64

	// .globl	_Z6kernelP5PointPd
.const .align 8 .b8 dev_ourplayer[576];
.const .align 8 .b8 dev_theirplayer[288];
.const .align 8 .b8 dev_ball[16];
.const .align 8 .b8 goal_left[16] = {0, 0, 0, 0, 0, 192, 130, 64, 0, 0, 0, 0, 0, 0, 78, 192};
.const .align 8 .b8 goal_right[16] = {0, 0, 0, 0, 0, 192, 130, 64, 0, 0, 0, 0, 0, 0, 78, 64};

.visible .entry _Z6kernelP5PointPd(
	.param .u64 .ptr .align 1 _Z6kernelP5PointPd_param_0,
	.param .u64 .ptr .align 1 _Z6kernelP5PointPd_param_1
)
{
	.local .align 2 .b8 	__local_depot0[30];
	.reg .b64 	%SP;
	.reg .b64 	%SPL;
	.reg .pred 	%p<94>;
	.reg .b16 	%rs<33>;
	.reg .b32 	%r<341>;
	.reg .b32 	%f<3>;
	.reg .b64 	%rd<19>;
	.reg .b64 	%fd<202>;

	mov.u64 	%SPL, __local_depot0;
	ld.param.u64 	%rd3, [_Z6kernelP5PointPd_param_0];
	cvta.to.global.u64 	%rd4, %rd3;
	add.u64 	%rd1, %SPL, 0;
	mov.u32 	%r174, %tid.x;
	mul.wide.u32 	%rd6, %r174, 16;
	add.s64 	%rd7, %rd4, %rd6;
	ld.global.f64 	%fd1, [%rd7];
	ld.global.f64 	%fd2, [%rd7+8];
	mov.f64 	%fd46, 0dC04E000000000000;
	sub.f64 	%fd3, %fd46, %fd2;
	mov.f64 	%fd47, 0d4082C00000000000;
	sub.f64 	%fd4, %fd47, %fd1;
	abs.f64 	%fd5, %fd4;
	abs.f64 	%fd6, %fd3;
	setp.leu.f64 	%p1, %fd6, %fd5;
	setp.gt.f64 	%p2, %fd6, %fd5;
	selp.f64 	%fd7, %fd6, %fd5, %p2;
	selp.f64 	%fd48, %fd5, %fd6, %p2;
	div.rn.f64 	%fd49, %fd48, %fd7;
	mul.f64 	%fd50, %fd49, %fd49;
	fma.rn.f64 	%fd51, %fd50, 0dBEF53E1D2A25FF7E, 0d3F2D3B63DBB65B49;
	fma.rn.f64 	%fd52, %fd51, %fd50, 0dBF5312788DDE082E;
	fma.rn.f64 	%fd53, %fd52, %fd50, 0d3F6F9690C8249315;
	fma.rn.f64 	%fd54, %fd53, %fd50, 0dBF82CF5AABC7CF0D;
	fma.rn.f64 	%fd55, %fd54, %fd50, 0d3F9162B0B2A3BFDE;
	fma.rn.f64 	%fd56, %fd55, %fd50, 0dBF9A7256FEB6FC6B;
	fma.rn.f64 	%fd57, %fd56, %fd50, 0d3FA171560CE4A489;
	fma.rn.f64 	%fd58, %fd57, %fd50, 0dBFA4F44D841450E4;
	fma.rn.f64 	%fd59, %fd58, %fd50, 0d3FA7EE3D3F36BB95;
	fma.rn.f64 	%fd60, %fd59, %fd50, 0dBFAAD32AE04A9FD1;
	fma.rn.f64 	%fd61, %fd60, %fd50, 0d3FAE17813D66954F;
	fma.rn.f64 	%fd62, %fd61, %fd50, 0dBFB11089CA9A5BCD;
	fma.rn.f64 	%fd63, %fd62, %fd50, 0d3FB3B12B2DB51738;
	fma.rn.f64 	%fd64, %fd63, %fd50, 0dBFB745D022F8DC5C;
	fma.rn.f64 	%fd65, %fd64, %fd50, 0d3FBC71C709DFE927;
	fma.rn.f64 	%fd66, %fd65, %fd50, 0dBFC2492491FA1744;
	fma.rn.f64 	%fd67, %fd66, %fd50, 0d3FC99999999840D2;
	fma.rn.f64 	%fd68, %fd67, %fd50, 0dBFD555555555544C;
	mul.f64 	%fd69, %fd50, %fd68;
	fma.rn.f64 	%fd8, %fd69, %fd49, %fd49;
	@%p1 bra 	$L__BB0_2;
	{
	.reg .b32 %temp; 
	mov.b64 	{%temp, %r176}, %fd4;
	}
	setp.lt.s32 	%p4, %r176, 0;
	neg.f64 	%fd72, %fd8;
	selp.f64 	%fd73, %fd8, %fd72, %p4;
	add.f64 	%fd195, %fd73, 0d3FF921FB54442D18;
	bra.uni 	$L__BB0_3;
$L__BB0_2:
	{
	.reg .b32 %temp; 
	mov.b64 	{%temp, %r175}, %fd4;
	}
	setp.lt.s32 	%p3, %r175, 0;
	mov.f64 	%fd70, 0d400921FB54442D18;
	sub.f64 	%fd71, %fd70, %fd8;
	selp.f64 	%fd195, %fd71, %fd8, %p3;
$L__BB0_3:
	setp.neu.f64 	%p5, %fd7, 0d0000000000000000;
	@%p5 bra 	$L__BB0_5;
	{
	.reg .b32 %temp; 
	mov.b64 	{%temp, %r178}, %fd4;
	}
	setp.lt.s32 	%p8, %r178, 0;
	selp.f64 	%fd196, 0d400921FB54442D18, 0d0000000000000000, %p8;
	bra.uni 	$L__BB0_6;
$L__BB0_5:
	setp.eq.f64 	%p6, %fd5, %fd6;
	{
	.reg .b32 %temp; 
	mov.b64 	{%temp, %r177}, %fd4;
	}
	setp.lt.s32 	%p7, %r177, 0;
	selp.f64 	%fd74, 0d4002D97C7F3321D2, 0d3FE921FB54442D18, %p7;
	selp.f64 	%fd196, %fd74, %fd195, %p6;
$L__BB0_6:
	add.rn.f64 	%fd75, %fd5, %fd6;
	setp.nan.f64 	%p9, %fd75, %fd75;
	copysign.f64 	%fd76, %fd3, %fd196;
	selp.f64 	%fd15, %fd75, %fd76, %p9;
	mov.f64 	%fd77, 0d404E000000000000;
	sub.f64 	%fd16, %fd77, %fd2;
	abs.f64 	%fd17, %fd16;
	setp.leu.f64 	%p10, %fd17, %fd5;
	setp.gt.f64 	%p11, %fd17, %fd5;
	selp.f64 	%fd18, %fd17, %fd5, %p11;
	selp.f64 	%fd78, %fd5, %fd17, %p11;
	div.rn.f64 	%fd79, %fd78, %fd18;
	mul.f64 	%fd80, %fd79, %fd79;
	fma.rn.f64 	%fd81, %fd80, 0dBEF53E1D2A25FF7E, 0d3F2D3B63DBB65B49;
	fma.rn.f64 	%fd82, %fd81, %fd80, 0dBF5312788DDE082E;
	fma.rn.f64 	%fd83, %fd82, %fd80, 0d3F6F9690C8249315;
	fma.rn.f64 	%fd84, %fd83, %fd80, 0dBF82CF5AABC7CF0D;
	fma.rn.f64 	%fd85, %fd84, %fd80, 0d3F9162B0B2A3BFDE;
	fma.rn.f64 	%fd86, %fd85, %fd80, 0dBF9A7256FEB6FC6B;
	fma.rn.f64 	%fd87, %fd86, %fd80, 0d3FA171560CE4A489;
	fma.rn.f64 	%fd88, %fd87, %fd80, 0dBFA4F44D841450E4;
	fma.rn.f64 	%fd89, %fd88, %fd80, 0d3FA7EE3D3F36BB95;
	fma.rn.f64 	%fd90, %fd89, %fd80, 0dBFAAD32AE04A9FD1;
	fma.rn.f64 	%fd91, %fd90, %fd80, 0d3FAE17813D66954F;
	fma.rn.f64 	%fd92, %fd91, %fd80, 0dBFB11089CA9A5BCD;
	fma.rn.f64 	%fd93, %fd92, %fd80, 0d3FB3B12B2DB51738;
	fma.rn.f64 	%fd94, %fd93, %fd80, 0dBFB745D022F8DC5C;
	fma.rn.f64 	%fd95, %fd94, %fd80, 0d3FBC71C709DFE927;
	fma.rn.f64 	%fd96, %fd95, %fd80, 0dBFC2492491FA1744;
	fma.rn.f64 	%fd97, %fd96, %fd80, 0d3FC99999999840D2;
	fma.rn.f64 	%fd98, %fd97, %fd80, 0dBFD555555555544C;
	mul.f64 	%fd99, %fd80, %fd98;
	fma.rn.f64 	%fd19, %fd99, %fd79, %fd79;
	@%p10 bra 	$L__BB0_8;
	{
	.reg .b32 %temp; 
	mov.b64 	{%temp, %r180}, %fd4;
	}
	setp.lt.s32 	%p13, %r180, 0;
	neg.f64 	%fd102, %fd19;
	selp.f64 	%fd103, %fd19, %fd102, %p13;
	add.f64 	%fd197, %fd103, 0d3FF921FB54442D18;
	bra.uni 	$L__BB0_9;
$L__BB0_8:
	{
	.reg .b32 %temp; 
	mov.b64 	{%temp, %r179}, %fd4;
	}
	setp.lt.s32 	%p12, %r179, 0;
	mov.f64 	%fd100, 0d400921FB54442D18;
	sub.f64 	%fd101, %fd100, %fd19;
	selp.f64 	%fd197, %fd101, %fd19, %p12;
$L__BB0_9:
	setp.neu.f64 	%p14, %fd18, 0d0000000000000000;
	@%p14 bra 	$L__BB0_11;
	{
	.reg .b32 %temp; 
	mov.b64 	{%temp, %r182}, %fd4;
	}
	setp.lt.s32 	%p17, %r182, 0;
	selp.f64 	%fd198, 0d400921FB54442D18, 0d0000000000000000, %p17;
	bra.uni 	$L__BB0_12;
$L__BB0_11:
	setp.eq.f64 	%p15, %fd5, %fd17;
	{
	.reg .b32 %temp; 
	mov.b64 	{%temp, %r181}, %fd4;
	}
	setp.lt.s32 	%p16, %r181, 0;
	selp.f64 	%fd104, 0d4002D97C7F3321D2, 0d3FE921FB54442D18, %p16;
	selp.f64 	%fd198, %fd104, %fd197, %p15;
$L__BB0_12:
	add.rn.f64 	%fd105, %fd5, %fd17;
	setp.nan.f64 	%p18, %fd105, %fd105;
	copysign.f64 	%fd106, %fd16, %fd198;
	selp.f64 	%fd26, %fd105, %fd106, %p18;
	sub.f64 	%fd107, %fd15, %fd26;
	div.rn.f64 	%fd27, %fd107, 0d403E000000000000;
	mov.b32 	%r256, 0;
	mov.u64 	%rd11, dev_theirplayer;
$L__BB0_13:
	cvt.u64.u32 	%rd8, %r256;
	add.s64 	%rd9, %rd1, %rd8;
	mov.b16 	%rs1, 1;
	st.local.u8 	[%rd9], %rs1;
	mov.b32 	%r257, 0;
	bra.uni 	$L__BB0_15;
$L__BB0_14:
	add.s32 	%r257, %r257, 1;
	setp.eq.s32 	%p34, %r257, 12;
	@%p34 bra 	$L__BB0_26;
$L__BB0_15:
	mul.wide.u32 	%rd10, %r257, 24;
	add.s64 	%rd12, %rd11, %rd10;
	ld.const.f64 	%fd108, [%rd12];
	sub.f64 	%fd28, %fd108, %fd1;
	ld.const.f64 	%fd109, [%rd12+8];
	sub.f64 	%fd29, %fd109, %fd2;
	mul.f64 	%fd110, %fd29, %fd29;
	fma.rn.f64 	%fd30, %fd28, %fd28, %fd110;
	abs.f64 	%fd31, %fd28;
	abs.f64 	%fd32, %fd29;
	setp.leu.f64 	%p19, %fd32, %fd31;
	setp.gt.f64 	%p20, %fd32, %fd31;
	selp.f64 	%fd33, %fd32, %fd31, %p20;
	selp.f64 	%fd111, %fd31, %fd32, %p20;
	div.rn.f64 	%fd112, %fd111, %fd33;
	mul.f64 	%fd113, %fd112, %fd112;
	fma.rn.f64 	%fd114, %fd113, 0dBEF53E1D2A25FF7E, 0d3F2D3B63DBB65B49;
	fma.rn.f64 	%fd115, %fd114, %fd113, 0dBF5312788DDE082E;
	fma.rn.f64 	%fd116, %fd115, %fd113, 0d3F6F9690C8249315;
	fma.rn.f64 	%fd117, %fd116, %fd113, 0dBF82CF5AABC7CF0D;
	fma.rn.f64 	%fd118, %fd117, %fd113, 0d3F9162B0B2A3BFDE;
	fma.rn.f64 	%fd119, %fd118, %fd113, 0dBF9A7256FEB6FC6B;
	fma.rn.f64 	%fd120, %fd119, %fd113, 0d3FA171560CE4A489;
	fma.rn.f64 	%fd121, %fd120, %fd113, 0dBFA4F44D841450E4;
	fma.rn.f64 	%fd122, %fd121, %fd113, 0d3FA7EE3D3F36BB95;
	fma.rn.f64 	%fd123, %fd122, %fd113, 0dBFAAD32AE04A9FD1;
	fma.rn.f64 	%fd124, %fd123, %fd113, 0d3FAE17813D66954F;
	fma.rn.f64 	%fd125, %fd124, %fd113, 0dBFB11089CA9A5BCD;
	fma.rn.f64 	%fd126, %fd125, %fd113, 0d3FB3B12B2DB51738;
	fma.rn.f64 	%fd127, %fd126, %fd113, 0dBFB745D022F8DC5C;
	fma.rn.f64 	%fd128, %fd127, %fd113, 0d3FBC71C709DFE927;
	fma.rn.f64 	%fd129, %fd128, %fd113, 0dBFC2492491FA1744;
	fma.rn.f64 	%fd130, %fd129, %fd113, 0d3FC99999999840D2;
	fma.rn.f64 	%fd131, %fd130, %fd113, 0dBFD555555555544C;
	mul.f64 	%fd132, %fd113, %fd131;
	fma.rn.f64 	%fd34, %fd132, %fd112, %fd112;
	@%p19 bra 	$L__BB0_17;
	{
	.reg .b32 %temp; 
	mov.b64 	{%temp, %r186}, %fd28;
	}
	setp.lt.s32 	%p22, %r186, 0;
	neg.f64 	%fd135, %fd34;
	selp.f64 	%fd136, %fd34, %fd135, %p22;
	add.f64 	%fd199, %fd136, 0d3FF921FB54442D18;
	bra.uni 	$L__BB0_18;
$L__BB0_17:
	{
	.reg .b32 %temp; 
	mov.b64 	{%temp, %r185}, %fd28;
	}
	setp.lt.s32 	%p21, %r185, 0;
	mov.f64 	%fd133, 0d400921FB54442D18;
	sub.f64 	%fd134, %fd133, %fd34;
	selp.f64 	%fd199, %fd134, %fd34, %p21;
$L__BB0_18:
	setp.neu.f64 	%p23, %fd33, 0d0000000000000000;
	@%p23 bra 	$L__BB0_20;
	{
	.reg .b32 %temp; 
	mov.b64 	{%temp, %r188}, %fd28;
	}
	setp.lt.s32 	%p26, %r188, 0;
	selp.f64 	%fd200, 0d400921FB54442D18, 0d0000000000000000, %p26;
	bra.uni 	$L__BB0_21;
$L__BB0_20:
	setp.eq.f64 	%p24, %fd31, %fd32;
	{
	.reg .b32 %temp; 
	mov.b64 	{%temp, %r187}, %fd28;
	}
	setp.lt.s32 	%p25, %r187, 0;
	selp.f64 	%fd137, 0d4002D97C7F3321D2, 0d3FE921FB54442D18, %p25;
	selp.f64 	%fd200, %fd137, %fd199, %p24;
$L__BB0_21:
	add.rn.f64 	%fd138, %fd31, %fd32;
	setp.nan.f64 	%p27, %fd138, %fd138;
	copysign.f64 	%fd139, %fd29, %fd200;
	selp.f64 	%fd41, %fd138, %fd139, %p27;
	sqrt.rn.f64 	%fd140, %fd30;
	mov.f64 	%fd141, 0d4022000000000000;
	div.rn.f64 	%fd42, %fd141, %fd140;
	{
	.reg .b32 %temp; 
	mov.b64 	{%temp, %r189}, %fd42;
	}
	mov.b32 	%f1, %r189;
	abs.f32 	%f2, %f1;
	setp.geu.f32 	%p28, %f2, 0f3FE26666;
	@%p28 bra 	$L__BB0_23;
	mul.f64 	%fd175, %fd42, %fd42;
	fma.rn.f64 	%fd176, %fd175, 0d3FB0066BDC1895E9, 0dBFB3823B180754AF;
	fma.rn.f64 	%fd177, %fd176, %fd175, 0d3FB11E52CC2F79AE;
	fma.rn.f64 	%fd178, %fd177, %fd175, 0dBF924EAF3526861B;
	fma.rn.f64 	%fd179, %fd178, %fd175, 0d3F91DF02A31E6CB7;
	fma.rn.f64 	%fd180, %fd179, %fd175, 0d3F847D18B0EEC6CC;
	fma.rn.f64 	%fd181, %fd180, %fd175, 0d3F8D0AF961BA53B0;
	fma.rn.f64 	%fd182, %fd181, %fd175, 0d3F91BF7734CF1C48;
	fma.rn.f64 	%fd183, %fd182, %fd175, 0d3F96E91483144EF7;
	fma.rn.f64 	%fd184, %fd183, %fd175, 0d3F9F1C6E0A4F9F81;
	fma.rn.f64 	%fd185, %fd184, %fd175, 0d3FA6DB6DC27FA92B;
	fma.rn.f64 	%fd186, %fd185, %fd175, 0d3FB333333320F91B;
	fma.rn.f64 	%fd187, %fd186, %fd175, 0d3FC5555555555F4D;
	mul.f64 	%fd188, %fd175, %fd187;
	fma.rn.f64 	%fd201, %fd188, %fd42, %fd42;
	bra.uni 	$L__BB0_24;
$L__BB0_23:
	abs.f64 	%fd142, %fd42;
	fma.rn.f64 	%fd143, %fd142, 0dBFE0000000000000, 0d3FE0000000000000;
	rsqrt.approx.ftz.f64 	%fd144, %fd143;
	{
	.reg .b32 %temp; 
	mov.b64 	{%r190, %temp}, %fd144;
	}
	{
	.reg .b32 %temp; 
	mov.b64 	{%temp, %r191}, %fd144;
	}
	add.s32 	%r192, %r191, -1048576;
	mov.b64 	%fd145, {%r190, %r192};
	mul.f64 	%fd146, %fd143, %fd144;
	neg.f64 	%fd147, %fd146;
	fma.rn.f64 	%fd148, %fd146, %fd147, %fd143;
	fma.rn.f64 	%fd149, %fd148, %fd145, %fd146;
	neg.f64 	%fd150, %fd149;
	fma.rn.f64 	%fd151, %fd144, %fd150, 0d3FF0000000000000;
	fma.rn.f64 	%fd152, %fd151, %fd145, %fd145;
	fma.rn.f64 	%fd153, %fd149, %fd150, %fd143;
	fma.rn.f64 	%fd154, %fd153, %fd152, %fd149;
	{
	.reg .b32 %temp; 
	mov.b64 	{%temp, %r193}, %fd143;
	}
	setp.lt.s32 	%p29, %r193, 0;
	selp.f64 	%fd155, 0dFFF8000000000000, %fd154, %p29;
	setp.ne.f64 	%p30, %fd143, 0d0000000000000000;
	selp.f64 	%fd156, %fd155, %fd143, %p30;
	fma.rn.f64 	%fd157, %fd143, 0d3FB0066BDC1895E9, 0dBFB3823B180754AF;
	fma.rn.f64 	%fd158, %fd157, %fd143, 0d3FB11E52CC2F79AE;
	fma.rn.f64 	%fd159, %fd158, %fd143, 0dBF924EAF3526861B;
	fma.rn.f64 	%fd160, %fd159, %fd143, 0d3F91DF02A31E6CB7;
	fma.rn.f64 	%fd161, %fd160, %fd143, 0d3F847D18B0EEC6CC;
	fma.rn.f64 	%fd162, %fd161, %fd143, 0d3F8D0AF961BA53B0;
	fma.rn.f64 	%fd163, %fd162, %fd143, 0d3F91BF7734CF1C48;
	fma.rn.f64 	%fd164, %fd163, %fd143, 0d3F96E91483144EF7;
	fma.rn.f64 	%fd165, %fd164, %fd143, 0d3F9F1C6E0A4F9F81;
	fma.rn.f64 	%fd166, %fd165, %fd143, 0d3FA6DB6DC27FA92B;
	fma.rn.f64 	%fd167, %fd166, %fd143, 0d3FB333333320F91B;
	fma.rn.f64 	%fd168, %fd167, %fd143, 0d3FC5555555555F4D;
	mul.f64 	%fd169, %fd143, %fd168;
	mul.f64 	%fd170, %fd156, 0dC000000000000000;
	fma.rn.f64 	%fd171, %fd170, %fd169, 0d3C91A62633145C07;
	add.f64 	%fd172, %fd170, 0d3FE921FB54442D18;
	add.f64 	%fd173, %fd172, %fd171;
	add.f64 	%fd174, %fd173, 0d3FE921FB54442D18;
	copysign.f64 	%fd201, %fd42, %fd174;
$L__BB0_24:
	sub.f64 	%fd189, %fd41, %fd201;
	cvt.rn.f64.u32 	%fd190, %r256;
	fma.rn.f64 	%fd191, %fd27, %fd190, %fd26;
	setp.leu.f64 	%p31, %fd191, %fd189;
	add.f64 	%fd192, %fd41, %fd201;
	setp.geu.f64 	%p32, %fd191, %fd192;
	and.pred  	%p33, %p31, %p32;
	@%p33 bra 	$L__BB0_14;
	cvt.u64.u32 	%rd13, %r256;
	add.s64 	%rd14, %rd1, %rd13;
	mov.b16 	%rs2, 0;
	st.local.u8 	[%rd14], %rs2;
$L__BB0_26:
	add.s32 	%r256, %r256, 1;
	setp.ne.s32 	%p35, %r256, 30;
	@%p35 bra 	$L__BB0_13;
	ld.local.v2.u8 	{%rs3, %rs4}, [%rd1];
	setp.eq.s16 	%p36, %rs3, 1;
	selp.u32 	%r195, 1, 0, %p36;
	setp.eq.s16 	%p37, %rs4, 1;
	selp.b32 	%r196, 2, 1, %p36;
	xor.b32  	%r197, %r195, 1;
	selp.b32 	%r261, %r196, %r195, %p37;
	selp.b32 	%r262, %r197, 0, %p37;
	selp.b32 	%r7, %r196, 0, %p37;
	ld.local.u8 	%rs5, [%rd1+2];
	setp.ne.s16 	%p38, %rs5, 1;
	mov.b32 	%r260, 0;
	@%p38 bra 	$L__BB0_29;
	add.s32 	%r260, %r7, 1;
	setp.lt.u32 	%p39, %r7, %r261;
	sub.s32 	%r198, 2, %r7;
	max.u32 	%r261, %r260, %r261;
	selp.b32 	%r262, %r262, %r198, %p39;
$L__BB0_29:
	ld.local.u8 	%rs6, [%rd1+3];
	setp.ne.s16 	%p40, %rs6, 1;
	mov.b32 	%r263, 0;
	@%p40 bra 	$L__BB0_31;
	add.s32 	%r263, %r260, 1;
	setp.lt.u32 	%p41, %r260, %r261;
	sub.s32 	%r200, 3, %r260;
	max.u32 	%r261, %r263, %r261;
	selp.b32 	%r262, %r262, %r200, %p41;
$L__BB0_31:
	ld.local.u8 	%rs7, [%rd1+4];
	setp.ne.s16 	%p42, %rs7, 1;
	mov.b32 	%r266, 0;
	@%p42 bra 	$L__BB0_33;
	add.s32 	%r266, %r263, 1;
	setp.lt.u32 	%p43, %r263, %r261;
	sub.s32 	%r202, 4, %r263;
	max.u32 	%r261, %r266, %r261;
	selp.b32 	%r262, %r262, %r202, %p43;
$L__BB0_33:
	ld.local.u8 	%rs8, [%rd1+5];
	setp.ne.s16 	%p44, %rs8, 1;
	mov.b32 	%r269, 0;
	@%p44 bra 	$L__BB0_35;
	add.s32 	%r269, %r266, 1;
	setp.lt.u32 	%p45, %r266, %r261;
	sub.s32 	%r204, 5, %r266;
	max.u32 	%r261, %r269, %r261;
	selp.b32 	%r262, %r262, %r204, %p45;
$L__BB0_35:
	ld.local.u8 	%rs9, [%rd1+6];
	setp.ne.s16 	%p46, %rs9, 1;
	mov.b32 	%r272, 0;
	@%p46 bra 	$L__BB0_37;
	add.s32 	%r272, %r269, 1;
	setp.lt.u32 	%p47, %r269, %r261;
	sub.s32 	%r206, 6, %r269;
	max.u32 	%r261, %r272, %r261;
	selp.b32 	%r262, %r262, %r206, %p47;
$L__BB0_37:
	ld.local.u8 	%rs10, [%rd1+7];
	setp.ne.s16 	%p48, %rs10, 1;
	mov.b32 	%r275, 0;
	@%p48 bra 	$L__BB0_39;
	add.s32 	%r275, %r272, 1;
	setp.lt.u32 	%p49, %r272, %r261;
	sub.s32 	%r208, 7, %r272;
	max.u32 	%r261, %r275, %r261;
	selp.b32 	%r262, %r262, %r208, %p49;
$L__BB0_39:
	ld.local.u8 	%rs11, [%rd1+8];
	setp.ne.s16 	%p50, %rs11, 1;
	mov.b32 	%r278, 0;
	@%p50 bra 	$L__BB0_41;
	add.s32 	%r278, %r275, 1;
	setp.lt.u32 	%p51, %r275, %r261;
	sub.s32 	%r210, 8, %r275;
	max.u32 	%r261, %r278, %r261;
	selp.b32 	%r262, %r262, %r210, %p51;
$L__BB0_41:
	ld.local.u8 	%rs12, [%rd1+9];
	setp.ne.s16 	%p52, %rs12, 1;
	mov.b32 	%r281, 0;
	@%p52 bra 	$L__BB0_43;
	add.s32 	%r281, %r278, 1;
	setp.lt.u32 	%p53, %r278, %r261;
	sub.s32 	%r212, 9, %r278;
	max.u32 	%r261, %r281, %r261;
	selp.b32 	%r262, %r262, %r212, %p53;
$L__BB0_43:
	ld.local.u8 	%rs13, [%rd1+10];
	setp.ne.s16 	%p54, %rs13, 1;
	mov.b32 	%r284, 0;
	@%p54 bra 	$L__BB0_45;
	add.s32 	%r284, %r281, 1;
	setp.lt.u32 	%p55, %r281, %r261;
	sub.s32 	%r214, 10, %r281;
	max.u32 	%r261, %r284, %r261;
	selp.b32 	%r262, %r262, %r214, %p55;
$L__BB0_45:
	ld.local.u8 	%rs14, [%rd1+11];
	setp.ne.s16 	%p56, %rs14, 1;
	mov.b32 	%r287, 0;
	@%p56 bra 	$L__BB0_47;
	add.s32 	%r287, %r284, 1;
	setp.lt.u32 	%p57, %r284, %r261;
	sub.s32 	%r216, 11, %r284;
	max.u32 	%r261, %r287, %r261;
	selp.b32 	%r262, %r262, %r216, %p57;
$L__BB0_47:
	ld.local.u8 	%rs15, [%rd1+12];
	setp.ne.s16 	%p58, %rs15, 1;
	mov.b32 	%r290, 0;
	@%p58 bra 	$L__BB0_49;
	add.s32 	%r290, %r287, 1;
	setp.lt.u32 	%p59, %r287, %r261;
	sub.s32 	%r218, 12, %r287;
	max.u32 	%r261, %r290, %r261;
	selp.b32 	%r262, %r262, %r218, %p59;
$L__BB0_49:
	ld.local.u8 	%rs16, [%rd1+13];
	setp.ne.s16 	%p60, %rs16, 1;
	mov.b32 	%r293, 0;
	@%p60 bra 	$L__BB0_51;
	add.s32 	%r293, %r290, 1;
	setp.lt.u32 	%p61, %r290, %r261;
	sub.s32 	%r220, 13, %r290;
	max.u32 	%r261, %r293, %r261;
	selp.b32 	%r262, %r262, %r220, %p61;
$L__BB0_51:
	ld.local.u8 	%rs17, [%rd1+14];
	setp.ne.s16 	%p62, %rs17, 1;
	mov.b32 	%r296, 0;
	@%p62 bra 	$L__BB0_53;
	add.s32 	%r296, %r293, 1;
	setp.lt.u32 	%p63, %r293, %r261;
	sub.s32 	%r222, 14, %r293;
	max.u32 	%r261, %r296, %r261;
	selp.b32 	%r262, %r262, %r222, %p63;
$L__BB0_53:
	ld.local.u8 	%rs18, [%rd1+15];
	setp.ne.s16 	%p64, %rs18, 1;
	mov.b32 	%r299, 0;
	@%p64 bra 	$L__BB0_55;
	add.s32 	%r299, %r296, 1;
	setp.lt.u32 	%p65, %r296, %r261;
	sub.s32 	%r224, 15, %r296;
	max.u32 	%r261, %r299, %r261;
	selp.b32 	%r262, %r262, %r224, %p65;
$L__BB0_55:
	ld.local.u8 	%rs19, [%rd1+16];
	setp.ne.s16 	%p66, %rs19, 1;
	mov.b32 	%r302, 0;
	@%p66 bra 	$L__BB0_57;
	add.s32 	%r302, %r299, 1;
	setp.lt.u32 	%p67, %r299, %r261;
	sub.s32 	%r226, 16, %r299;
	max.u32 	%r261, %r302, %r261;
	selp.b32 	%r262, %r262, %r226, %p67;
$L__BB0_57:
	ld.local.u8 	%rs20, [%rd1+17];
	setp.ne.s16 	%p68, %rs20, 1;
	mov.b32 	%r305, 0;
	@%p68 bra 	$L__BB0_59;
	add.s32 	%r305, %r302, 1;
	setp.lt.u32 	%p69, %r302, %r261;
	sub.s32 	%r228, 17, %r302;
	max.u32 	%r261, %r305, %r261;
	selp.b32 	%r262, %r262, %r228, %p69;
$L__BB0_59:
	ld.local.u8 	%rs21, [%rd1+18];
	setp.ne.s16 	%p70, %rs21, 1;
	mov.b32 	%r308, 0;
	@%p70 bra 	$L__BB0_61;
	add.s32 	%r308, %r305, 1;
	setp.lt.u32 	%p71, %r305, %r261;
	sub.s32 	%r230, 18, %r305;
	max.u32 	%r261, %r308, %r261;
	selp.b32 	%r262, %r262, %r230, %p71;
$L__BB0_61:
	ld.local.u8 	%rs22, [%rd1+19];
	setp.ne.s16 	%p72, %rs22, 1;
	mov.b32 	%r311, 0;
	@%p72 bra 	$L__BB0_63;
	add.s32 	%r311, %r308, 1;
	setp.lt.u32 	%p73, %r308, %r261;
	sub.s32 	%r232, 19, %r308;
	max.u32 	%r261, %r311, %r261;
	selp.b32 	%r262, %r262, %r232, %p73;
$L__BB0_63:
	ld.local.u8 	%rs23, [%rd1+20];
	setp.ne.s16 	%p74, %rs23, 1;
	mov.b32 	%r314, 0;
	@%p74 bra 	$L__BB0_65;
	add.s32 	%r314, %r311, 1;
	setp.lt.u32 	%p75, %r311, %r261;
	sub.s32 	%r234, 20, %r311;
	max.u32 	%r261, %r314, %r261;
	selp.b32 	%r262, %r262, %r234, %p75;
$L__BB0_65:
	ld.local.u8 	%rs24, [%rd1+21];
	setp.ne.s16 	%p76, %rs24, 1;
	mov.b32 	%r317, 0;
	@%p76 bra 	$L__BB0_67;
	add.s32 	%r317, %r314, 1;
	setp.lt.u32 	%p77, %r314, %r261;
	sub.s32 	%r236, 21, %r314;
	max.u32 	%r261, %r317, %r261;
	selp.b32 	%r262, %r262, %r236, %p77;
$L__BB0_67:
	ld.local.u8 	%rs25, [%rd1+22];
	setp.ne.s16 	%p78, %rs25, 1;
	mov.b32 	%r320, 0;
	@%p78 bra 	$L__BB0_69;
	add.s32 	%r320, %r317, 1;
	setp.lt.u32 	%p79, %r317, %r261;
	sub.s32 	%r238, 22, %r317;
	max.u32 	%r261, %r320, %r261;
	selp.b32 	%r262, %r262, %r238, %p79;
$L__BB0_69:
	ld.local.u8 	%rs26, [%rd1+23];
	setp.ne.s16 	%p80, %rs26, 1;
	mov.b32 	%r323, 0;
	@%p80 bra 	$L__BB0_71;
	add.s32 	%r323, %r320, 1;
	setp.lt.u32 	%p81, %r320, %r261;
	sub.s32 	%r240, 23, %r320;
	max.u32 	%r261, %r323, %r261;
	selp.b32 	%r262, %r262, %r240, %p81;
$L__BB0_71:
	ld.local.u8 	%rs27, [%rd1+24];
	setp.ne.s16 	%p82, %rs27, 1;
	mov.b32 	%r326, 0;
	@%p82 bra 	$L__BB0_73;
	add.s32 	%r326, %r323, 1;
	setp.lt.u32 	%p83, %r323, %r261;
	sub.s32 	%r242, 24, %r323;
	max.u32 	%r261, %r326, %r261;
	selp.b32 	%r262, %r262, %r242, %p83;
$L__BB0_73:
	ld.local.u8 	%rs28, [%rd1+25];
	setp.ne.s16 	%p84, %rs28, 1;
	mov.b32 	%r329, 0;
	@%p84 bra 	$L__BB0_75;
	add.s32 	%r329, %r326, 1;
	setp.lt.u32 	%p85, %r326, %r261;
	sub.s32 	%r244, 25, %r326;
	max.u32 	%r261, %r329, %r261;
	selp.b32 	%r262, %r262, %r244, %p85;
$L__BB0_75:
	ld.local.u8 	%rs29, [%rd1+26];
	setp.ne.s16 	%p86, %rs29, 1;
	mov.b32 	%r332, 0;
	@%p86 bra 	$L__BB0_77;
	add.s32 	%r332, %r329, 1;
	setp.lt.u32 	%p87, %r329, %r261;
	sub.s32 	%r246, 26, %r329;
	max.u32 	%r261, %r332, %r261;
	selp.b32 	%r262, %r262, %r246, %p87;
$L__BB0_77:
	ld.local.u8 	%rs30, [%rd1+27];
	setp.ne.s16 	%p88, %rs30, 1;
	mov.b32 	%r335, 0;
	@%p88 bra 	$L__BB0_79;
	add.s32 	%r335, %r332, 1;
	setp.lt.u32 	%p89, %r332, %r261;
	sub.s32 	%r248, 27, %r332;
	max.u32 	%r261, %r335, %r261;
	selp.b32 	%r262, %r262, %r248, %p89;
$L__BB0_79:
	ld.local.u8 	%rs31, [%rd1+28];
	setp.ne.s16 	%p90, %rs31, 1;
	mov.b32 	%r338, 0;
	@%p90 bra 	$L__BB0_81;
	add.s32 	%r338, %r335, 1;
	setp.lt.u32 	%p91, %r335, %r261;
	sub.s32 	%r250, 28, %r335;
	max.u32 	%r261, %r338, %r261;
	selp.b32 	%r262, %r262, %r250, %p91;
$L__BB0_81:
	ld.local.u8 	%rs32, [%rd1+29];
	setp.ne.s16 	%p92, %rs32, 1;
	@%p92 bra 	$L__BB0_83;
	add.s32 	%r251, %r338, 1;
	setp.lt.u32 	%p93, %r338, %r261;
	sub.s32 	%r252, 29, %r338;
	max.u32 	%r261, %r251, %r261;
	selp.b32 	%r262, %r262, %r252, %p93;
$L__BB0_83:
	ld.param.u64 	%rd18, [_Z6kernelP5PointPd_param_1];
	mov.u32 	%r253, %tid.x;
	cvta.to.global.u64 	%rd15, %rd18;
	shr.u32 	%r254, %r261, 1;
	add.s32 	%r255, %r262, %r254;
	cvt.rn.f64.u32 	%fd193, %r255;
	fma.rn.f64 	%fd194, %fd27, %fd193, %fd26;
	mul.wide.u32 	%rd16, %r253, 8;
	add.s64 	%rd17, %rd15, %rd16;
	st.global.f64 	[%rd17], %fd194;
	ret;

}


// ===== COMPILED SASS (sm_100) =====

	.target	sm_100

	.elftype	@"ET_EXEC"


//--------------------- .note.nv.tkinfo           --------------------------
	.section	.note.nv.tkinfo,"",@"SHT_NOTE"
	.sectionflags	@"SHF_NOTE_NV_TKINFO"
	.tkinfo
        /*0018*/ 	.word	0x00000002
        /*0030*/ 	.string	""
        /*0030*/ 	.string	"ptxas"
        /*0030*/ 	.string	"Cuda compilation tools, release 13.0, V13.0.88"
        /*0030*/ 	.string	"Build cuda_13.0.r13.0/compiler.36424714_0"
        /*0030*/ 	.string	"-arch sm_100 -m 64 "



//--------------------- .note.nv.cuinfo           --------------------------
	.section	.note.nv.cuinfo,"",@"SHT_NOTE"
	.sectionflags	@"SHF_NOTE_NV_CUINFO"
        /*0018*/ 	.short	0x0002
        /*001a*/ 	.short	0x0064
        /*001c*/ 	.short	0x0082
	.zero		2


//--------------------- .nv.info                  --------------------------
	.section	.nv.info,"",@"SHT_CUDA_INFO"
	.align	4


	//----- nvinfo : EIATTR_REGCOUNT
	.align		4
        /*0000*/ 	.byte	0x04, 0x2f
        /*0002*/ 	.short	(.L_6 - .L_5)
	.align		4
.L_5:
        /*0004*/ 	.word	index@(_Z6kernelP5PointPd)
        /*0008*/ 	.word	0x00000028


	//----- nvinfo : EIATTR_FRAME_SIZE
	.align		4
.L_6:
        /*000c*/ 	.byte	0x04, 0x11
        /*000e*/ 	.short	(.L_8 - .L_7)
	.align		4
.L_7:
        /*0010*/ 	.word	index@($__internal_1_$__cuda_sm20_dsqrt_rn_f64_mediumpath_v1)
        /*0014*/ 	.word	0x00000020


	//----- nvinfo : EIATTR_FRAME_SIZE
	.align		4
.L_8:
        /*0018*/ 	.byte	0x04, 0x11
        /*001a*/ 	.short	(.L_10 - .L_9)
	.align		4
.L_9:
        /*001c*/ 	.word	index@($__internal_0_$__cuda_sm20_div_rn_f64_full)
        /*0020*/ 	.word	0x00000020


	//----- nvinfo : EIATTR_FRAME_SIZE
	.align		4
.L_10:
        /*0024*/ 	.byte	0x04, 0x11
        /*0026*/ 	.short	(.L_12 - .L_11)
	.align		4
.L_11:
        /*0028*/ 	.word	index@(_Z6kernelP5PointPd)
        /*002c*/ 	.word	0x00000020


	//----- nvinfo : EIATTR_MIN_STACK_SIZE
	.align		4
.L_12:
        /*0030*/ 	.byte	0x04, 0x12
        /*0032*/ 	.short	(.L_14 - .L_13)
	.align		4
.L_13:
        /*0034*/ 	.word	index@(_Z6kernelP5PointPd)
        /*0038*/ 	.word	0x00000020
.L_14:


//--------------------- .nv.compat                --------------------------
	.section	.nv.compat,"",@"SHT_CUDA_COMPAT_INFO"
	.align	4
        /*0000*/ 	.byte	0x02, 0x09, 0x00, 0x00, 0x02, 0x02, 0x01, 0x00, 0x02, 0x05, 0x05, 0x00, 0x03, 0x07, 0x01, 0x01
        /*0010*/ 	.byte	0x02, 0x03, 0x00, 0x00, 0x02, 0x06, 0x01, 0x00, 0x04, 0x0b, 0x08, 0x00, 0x01, 0x00, 0x00, 0x00
        /*0020*/ 	.byte	0x00, 0x00, 0x00, 0x00


//--------------------- .nv.info._Z6kernelP5PointPd --------------------------
	.section	.nv.info._Z6kernelP5PointPd,"",@"SHT_CUDA_INFO"
	.sectionflags	@""
	.align	4


	//----- nvinfo : EIATTR_CUDA_API_VERSION
	.align		4
        /*0000*/ 	.byte	0x04, 0x37
        /*0002*/ 	.short	(.L_16 - .L_15)
.L_15:
        /*0004*/ 	.word	0x00000082


	//----- nvinfo : EIATTR_KPARAM_INFO
	.align		4
.L_16:
        /*0008*/ 	.byte	0x04, 0x17
        /*000a*/ 	.short	(.L_18 - .L_17)
.L_17:
        /*000c*/ 	.word	0x00000000
        /*0010*/ 	.short	0x0001
        /*0012*/ 	.short	0x0008
        /*0014*/ 	.byte	0x00, 0xf5, 0x21, 0x00


	//----- nvinfo : EIATTR_KPARAM_INFO
	.align		4
.L_18:
        /*0018*/ 	.byte	0x04, 0x17
        /*001a*/ 	.short	(.L_20 - .L_19)
.L_19:
        /*001c*/ 	.word	0x00000000
        /*0020*/ 	.short	0x0000
        /*0022*/ 	.short	0x0000
        /*0024*/ 	.byte	0x00, 0xf5, 0x21, 0x00


	//----- nvinfo : EIATTR_SPARSE_MMA_MASK
	.align		4
.L_20:
        /*0028*/ 	.byte	0x03, 0x50
        /*002a*/ 	.short	0x0000


	//----- nvinfo : EIATTR_MAXREG_COUNT
	.align		4
        /*002c*/ 	.byte	0x03, 0x1b
        /*002e*/ 	.short	0x00ff


	//----- nvinfo : EIATTR_MERCURY_ISA_VERSION
	.align		4
        /*0030*/ 	.byte	0x03, 0x5f
        /*0032*/ 	.short	0x0101


	//----- nvinfo : EIATTR_VRC_CTA_INIT_COUNT
	.align		4
        /*0034*/ 	.byte	0x02, 0x4a
	.zero		1
	.zero		1


	//----- nvinfo : EIATTR_EXIT_INSTR_OFFSETS
	.align		4
        /*0038*/ 	.byte	0x04, 0x1c
        /*003a*/ 	.short	(.L_22 - .L_21)


	//   ....[0]....
.L_21:
        /*003c*/ 	.word	0x000034c0


	//----- nvinfo : EIATTR_CRS_STACK_SIZE
	.align		4
.L_22:
        /*0040*/ 	.byte	0x04, 0x1e
        /*0042*/ 	.short	(.L_24 - .L_23)
.L_23:
        /*0044*/ 	.word	0x00000000


	//----- nvinfo : EIATTR_CBANK_PARAM_SIZE
	.align		4
.L_24:
        /*0048*/ 	.byte	0x03, 0x19
        /*004a*/ 	.short	0x0010


	//----- nvinfo : EIATTR_PARAM_CBANK
	.align		4
        /*004c*/ 	.byte	0x04, 0x0a
        /*004e*/ 	.short	(.L_26 - .L_25)
	.align		4
.L_25:
        /*0050*/ 	.word	index@(.nv.constant0._Z6kernelP5PointPd)
        /*0054*/ 	.short	0x0380
        /*0056*/ 	.short	0x0010


	//----- nvinfo : EIATTR_SW_WAR
	.align		4
.L_26:
        /*0058*/ 	.byte	0x04, 0x36
        /*005a*/ 	.short	(.L_28 - .L_27)
.L_27:
        /*005c*/ 	.word	0x00000008
.L_28:


//--------------------- .nv.callgraph             --------------------------
	.section	.nv.callgraph,"",@"SHT_CUDA_CALLGRAPH"
	.align	4
	.sectionentsize	8
	.align		4
        /*0000*/ 	.word	0x00000000
	.align		4
        /*0004*/ 	.word	0xffffffff
	.align		4
        /*0008*/ 	.word	0x00000000
	.align		4
        /*000c*/ 	.word	0xfffffffe
	.align		4
        /*0010*/ 	.word	0x00000000
	.align		4
        /*0014*/ 	.word	0xfffffffd
	.align		4
        /*0018*/ 	.word	0x00000000
	.align		4
        /*001c*/ 	.word	0xfffffffc


//--------------------- .nv.constant3             --------------------------
	.section	.nv.constant3,"a",@progbits
	.align	8
.nv.constant3:
	.type		dev_ourplayer,@object
	.size		dev_ourplayer,(dev_theirplayer - dev_ourplayer)
dev_ourplayer:
	.zero		576
	.type		dev_theirplayer,@object
	.size		dev_theirplayer,(dev_ball - dev_theirplayer)
dev_theirplayer:
	.zero		288
	.type		dev_ball,@object
	.size		dev_ball,(goal_left - dev_ball)
dev_ball:
	.zero		16
	.type		goal_left,@object
	.size		goal_left,(goal_right - goal_left)
goal_left:
        /*0370*/ 	.byte	0x00, 0x00, 0x00, 0x00, 0x00, 0xc0, 0x82, 0x40, 0x00, 0x00, 0x00, 0x00, 0x00, 0x00, 0x4e, 0xc0
	.type		goal_right,@object
	.size		goal_right,(.L_4 - goal_right)
goal_right:
        /*0380*/ 	.byte	0x00, 0x00, 0x00, 0x00, 0x00, 0xc0, 0x82, 0x40, 0x00, 0x00, 0x00, 0x00, 0x00, 0x00, 0x4e, 0x40
.L_4:


//--------------------- .text._Z6kernelP5PointPd  --------------------------
	.section	.text._Z6kernelP5PointPd,"ax",@progbits
	.align	128
        .global         _Z6kernelP5PointPd
        .type           _Z6kernelP5PointPd,@function
        .size           _Z6kernelP5PointPd,(.L_x_31 - _Z6kernelP5PointPd)
        .other          _Z6kernelP5PointPd,@"STO_CUDA_ENTRY STV_DEFAULT"
_Z6kernelP5PointPd:
.text._Z6kernelP5PointPd:
[----:B------:R-:W0:Y:S01]  /*0000*/  LDC R1, c[0x0][0x37c] ;  /* 0x0000df00ff017b82 */ /* 0x000e220000000800 */
[----:B------:R-:W1:Y:S07]  /*0010*/  S2R R3, SR_TID.X ;  /* 0x0000000000037919 */ /* 0x000e6e0000002100 */
[----:B------:R-:W1:Y:S01]  /*0020*/  LDC.64 R4, c[0x0][0x380] ;  /* 0x0000e000ff047b82 */ /* 0x000e620000000a00 */
[----:B------:R-:W2:Y:S01]  /*0030*/  LDCU.64 UR4, c[0x0][0x358] ;  /* 0x00006b00ff0477ac */ /* 0x000ea20008000a00 */
[----:B0-----:R-:W-:-:S02]  /*0040*/  VIADD R1, R1, 0xffffffe0 ;  /* 0xffffffe001017836 */ /* 0x001fc40000000000 */
[----:B-1----:R-:W-:-:S05]  /*0050*/  IMAD.WIDE.U32 R4, R3, 0x10, R4 ;  /* 0x0000001003047825 */ /* 0x002fca00078e0004 */
[----:B--2---:R-:W2:Y:S04]  /*0060*/  LDG.E.64 R26, desc[UR4][R4.64] ;  /* 0x00000004041a7981 */ /* 0x004ea8000c1e1b00 */
[----:B------:R-:W3:Y:S01]  /*0070*/  LDG.E.64 R24, desc[UR4][R4.64+0x8] ;  /* 0x0000080404187981 */ /* 0x000ee2000c1e1b00 */
[----:B------:R-:W-:Y:S01]  /*0080*/  IMAD.MOV.U32 R6, RZ, RZ, 0x1 ;  /* 0x00000001ff067424 */ /* 0x000fe200078e00ff */
[----:B------:R-:W-:Y:S01]  /*0090*/  BSSY.RECONVERGENT B0, `(.L_x_0) ;  /* 0x000001b000007945 */ /* 0x000fe20003800200 */
[----:B--2---:R-:W-:Y:S02]  /*00a0*/  DADD R18, -R26, 600 ;  /* 0x4082c0001a127429 */ /* 0x004fe40000000100 */
[----:B---3--:R-:W-:-:S06]  /*00b0*/  DADD R20, -R24, -60 ;  /* 0xc04e000018147429 */ /* 0x008fcc0000000100 */
[----:B------:R-:W-:Y:S02]  /*00c0*/  DADD R12, -RZ, |R18| ;  /* 0x00000000ff0c7229 */ /* 0x000fe40000000512 */
[----:B------:R-:W-:Y:S02]  /*00d0*/  DADD R10, -RZ, |R20| ;  /* 0x00000000ff0a7229 */ /* 0x000fe40000000514 */
[----:B------:R-:W-:-:S08]  /*00e0*/  DSETP.GT.AND P2, PT, |R20|, |R18|, PT ;  /* 0x400000121400722a */ /* 0x000fd00003f44200 */
[----:B------:R-:W-:Y:S02]  /*00f0*/  FSEL R3, R11, R13, P2 ;  /* 0x0000000d0b037208 */ /* 0x000fe40001000000 */
[----:B------:R-:W-:Y:S02]  /*0100*/  FSEL R2, R10, R12, P2 ;  /* 0x0000000c0a027208 */ /* 0x000fe40001000000 */
[----:B------:R-:W0:Y:S01]  /*0110*/  MUFU.RCP64H R7, R3 ;  /* 0x0000000300077308 */ /* 0x000e220000001800 */
[----:B------:R-:W-:Y:S02]  /*0120*/  FSEL R12, R12, R10, P2 ;  /* 0x0000000a0c0c7208 */ /* 0x000fe40001000000 */
[----:B------:R-:W-:-:S04]  /*0130*/  FSEL R13, R13, R11, P2 ;  /* 0x0000000b0d0d7208 */ /* 0x000fc80001000000 */
[----:B------:R-:W-:Y:S01]  /*0140*/  FSETP.GEU.AND P1, PT, |R13|, 6.5827683646048100446e-37, PT ;  /* 0x036000000d00780b */ /* 0x000fe20003f2e200 */
[----:B0-----:R-:W-:-:S08]  /*0150*/  DFMA R8, -R2, R6, 1 ;  /* 0x3ff000000208742b */ /* 0x001fd00000000106 */
[----:B------:R-:W-:-:S08]  /*0160*/  DFMA R8, R8, R8, R8 ;  /* 0x000000080808722b */ /* 0x000fd00000000008 */
[----:B------:R-:W-:-:S08]  /*0170*/  DFMA R8, R6, R8, R6 ;  /* 0x000000080608722b */ /* 0x000fd00000000006 */
[----:B------:R-:W-:-:S08]  /*0180*/  DFMA R4, -R2, R8, 1 ;  /* 0x3ff000000204742b */ /* 0x000fd00000000108 */
[----:B------:R-:W-:-:S08]  /*0190*/  DFMA R4, R8, R4, R8 ;  /* 0x000000040804722b */ /* 0x000fd00000000008 */
[----:B------:R-:W-:-:S08]  /*01a0*/  DMUL R34, R4, R12 ;  /* 0x0000000c04227228 */ /* 0x000fd00000000000 */
[----:B------:R-:W-:-:S08]  /*01b0*/  DFMA R6, -R2, R34, R12 ;  /* 0x000000220206722b */ /* 0x000fd0000000010c */
[----:B------:R-:W-:-:S10]  /*01c0*/  DFMA R34, R4, R6, R34 ;  /* 0x000000060422722b */ /* 0x000fd40000000022 */
[----:B------:R-:W-:-:S05]  /*01d0*/  FFMA R0, RZ, R3, R35 ;  /* 0x00000003ff007223 */ /* 0x000fca0000000023 */
[----:B------:R-:W-:-:S13]  /*01e0*/  FSETP.GT.AND P0, PT, |R0|, 1.469367938527859385e-39, PT ;  /* 0x001000000000780b */ /* 0x000fda0003f04200 */
[----:B------:R-:W-:Y:S05]  /*01f0*/  @P0 BRA P1, `(.L_x_1) ;  /* 0x0000000000100947 */ /* 0x000fea0000800000 */
[----:B------:R-:W-:Y:S01]  /*0200*/  IMAD.MOV.U32 R10, RZ, RZ, R2 ;  /* 0x000000ffff0a7224 */ /* 0x000fe200078e0002 */
[----:B------:R-:W-:Y:S01]  /*0210*/  MOV R6, 0x240 ;  /* 0x0000024000067802 */ /* 0x000fe20000000f00 */
[----:B------:R-:W-:-:S07]  /*0220*/  IMAD.MOV.U32 R9, RZ, RZ, R3 ;  /* 0x000000ffff097224 */ /* 0x000fce00078e0003 */
[----:B------:R-:W-:Y:S05]  /*0230*/  CALL.REL.NOINC `($__internal_0_$__cuda_sm20_div_rn_f64_full) ;  /* 0x0000003000a47944 */ /* 0x000fea0003c00000 */
.L_x_1:
[----:B------:R-:W-:Y:S05]  /*0240*/  BSYNC.RECONVERGENT B0 ;  /* 0x0000000000007941 */ /* 0x000fea0003800200 */
.L_x_0:
[----:B------:R-:W-:Y:S01]  /*0250*/  DMUL R4, R34, R34 ;  /* 0x0000002222047228 */ /* 0x000fe20000000000 */
[----:B------:R-:W-:Y:S01]  /*0260*/  IMAD.MOV.U32 R6, RZ, RZ, -0x2449a4b7 ;  /* 0xdbb65b49ff067424 */ /* 0x000fe200078e00ff */
[----:B------:R-:W-:Y:S01]  /*0270*/  UMOV UR6, 0x2a25ff7e ;  /* 0x2a25ff7e00067882 */ /* 0x000fe20000000000 */
[----:B------:R-:W-:Y:S01]  /*0280*/  IMAD.MOV.U32 R7, RZ, RZ, 0x3f2d3b63 ;  /* 0x3f2d3b63ff077424 */ /* 0x000fe200078e00ff */
[----:B------:R-:W-:Y:S01]  /*0290*/  UMOV UR7, 0x3ef53e1d ;  /* 0x3ef53e1d00077882 */ /* 0x000fe20000000000 */
[----:B------:R-:W-:Y:S01]  /*02a0*/  DADD R16, -R24, 60 ;  /* 0x404e000018107429 */ /* 0x000fe20000000100 */
[----:B------:R-:W-:Y:S01]  /*02b0*/  ISETP.GE.AND P3, PT, R19, RZ, PT ;  /* 0x000000ff1300720c */ /* 0x000fe20003f66270 */
[----:B------:R-:W-:Y:S01]  /*02c0*/  DADD R8, -RZ, |R18| ;  /* 0x00000000ff087229 */ /* 0x000fe20000000512 */
[----:B------:R-:W-:Y:S01]  /*02d0*/  @P2 IMAD.MOV.U32 R28, RZ, RZ, 0x54442d18 ;  /* 0x54442d18ff1c2424 */ /* 0x000fe200078e00ff */
[----:B------:R-:W-:Y:S01]  /*02e0*/  DFMA R6, R4, -UR6, R6 ;  /* 0x8000000604067c2b */ /* 0x000fe20008000006 */
[----:B------:R-:W-:Y:S01]  /*02f0*/  UMOV UR6, 0x8dde082e ;  /* 0x8dde082e00067882 */ /* 0x000fe20000000000 */
[----:B------:R-:W-:Y:S01]  /*0300*/  UMOV UR7, 0x3f531278 ;  /* 0x3f53127800077882 */ /* 0x000fe20000000000 */
[----:B------:R-:W-:Y:S01]  /*0310*/  @P2 PLOP3.LUT P0, PT, P3, PT, PT, 0x80, 0x8 ;  /* 0x000000000008281c */ /* 0x000fe20001f0f070 */
[----:B------:R-:W-:Y:S01]  /*0320*/  DSETP.GT.AND P1, PT, |R16|, |R18|, PT ;  /* 0x400000121000722a */ /* 0x000fe20003f24200 */
[----:B------:R-:W-:Y:S01]  /*0330*/  @P2 IMAD.MOV.U32 R29, RZ, RZ, 0x3ff921fb ;  /* 0x3ff921fbff1d2424 */ /* 0x000fe200078e00ff */
[----:B------:R-:W-:Y:S01]  /*0340*/  DSETP.NEU.AND P4, PT, R2, RZ, PT ;  /* 0x000000ff0200722a */ /* 0x000fe20003f8d000 */
[----:B------:R-:W-:Y:S01]  /*0350*/  BSSY.RECONVERGENT B0, `(.L_x_2) ;  /* 0x0000065000007945 */ /* 0x000fe20003800200 */
[----:B------:R-:W-:Y:S01]  /*0360*/  DFMA R6, R4, R6, -UR6 ;  /* 0x8000000604067e2b */ /* 0x000fe20008000006 */
[----:B------:R-:W-:Y:S01]  /*0370*/  UMOV UR6, 0xc8249315 ;  /* 0xc824931500067882 */ /* 0x000fe20000000000 */
[----:B------:R-:W-:-:S06]  /*0380*/  UMOV UR7, 0x3f6f9690 ;  /* 0x3f6f969000077882 */ /* 0x000fcc0000000000 */
[----:B------:R-:W-:Y:S01]  /*0390*/  DFMA R6, R4, R6, UR6 ;  /* 0x0000000604067e2b */ /* 0x000fe20008000006 */
[----:B------:R-:W-:Y:S01]  /*03a0*/  UMOV UR6, 0xabc7cf0d ;  /* 0xabc7cf0d00067882 */ /* 0x000fe20000000000 */
[----:B------:R-:W-:-:S06]  /*03b0*/  UMOV UR7, 0x3f82cf5a ;  /* 0x3f82cf5a00077882 */ /* 0x000fcc0000000000 */
        /* <DEDUP_REMOVED lines=26> */
[----:B------:R-:W-:Y:S01]  /*0560*/  DADD R6, -RZ, |R16| ;  /* 0x00000000ff067229 */ /* 0x000fe20000000510 */
[----:B------:R-:W-:-:S05]  /*0570*/  UMOV UR7, 0x3fb3b12b ;  /* 0x3fb3b12b00077882 */ /* 0x000fca0000000000 */
[C---:B------:R-:W-:Y:S01]  /*0580*/  DFMA R10, R4.reuse, R10, UR6 ;  /* 0x00000006040a7e2b */ /* 0x040fe2000800000a */
[----:B------:R-:W-:Y:S01]  /*0590*/  UMOV UR6, 0x22f8dc5c ;  /* 0x22f8dc5c00067882 */ /* 0x000fe20000000000 */
[----:B------:R-:W-:Y:S02]  /*05a0*/  UMOV UR7, 0x3fb745d0 ;  /* 0x3fb745d000077882 */ /* 0x000fe40000000000 */
[----:B------:R-:W-:Y:S02]  /*05b0*/  FSEL R15, R7, R9, P1 ;  /* 0x00000009070f7208 */ /* 0x000fe40000800000 */
[----:B------:R-:W-:Y:S02]  /*05c0*/  FSEL R14, R6, R8, P1 ;  /* 0x00000008060e7208 */ /* 0x000fe40000800000 */
[----:B------:R-:W-:Y:S01]  /*05d0*/  DFMA R12, R4, R10, -UR6 ;  /* 0x80000006040c7e2b */ /* 0x000fe2000800000a */
[----:B------:R-:W-:Y:S01]  /*05e0*/  UMOV UR6, 0x9dfe927 ;  /* 0x09dfe92700067882 */ /* 0x000fe20000000000 */
[----:B------:R-:W0:Y:S01]  /*05f0*/  MUFU.RCP64H R11, R15 ;  /* 0x0000000f000b7308 */ /* 0x000e220000001800 */
[----:B------:R-:W-:Y:S01]  /*0600*/  UMOV UR7, 0x3fbc71c7 ;  /* 0x3fbc71c700077882 */ /* 0x000fe20000000000 */
[----:B------:R-:W-:-:S04]  /*0610*/  IMAD.MOV.U32 R10, RZ, RZ, 0x1 ;  /* 0x00000001ff0a7424 */ /* 0x000fc800078e00ff */
[----:B------:R-:W-:Y:S01]  /*0620*/  DFMA R12, R4, R12, UR6 ;  /* 0x00000006040c7e2b */ /* 0x000fe2000800000c */
[----:B------:R-:W-:Y:S01]  /*0630*/  UMOV UR6, 0x91fa1744 ;  /* 0x91fa174400067882 */ /* 0x000fe20000000000 */
[----:B------:R-:W-:-:S06]  /*0640*/  UMOV UR7, 0x3fc24924 ;  /* 0x3fc2492400077882 */ /* 0x000fcc0000000000 */
[----:B------:R-:W-:Y:S01]  /*0650*/  DFMA R12, R4, R12, -UR6 ;  /* 0x80000006040c7e2b */ /* 0x000fe2000800000c */
[----:B------:R-:W-:Y:S01]  /*0660*/  UMOV UR6, 0x999840d2 ;  /* 0x999840d200067882 */ /* 0x000fe20000000000 */
[----:B------:R-:W-:Y:S01]  /*0670*/  UMOV UR7, 0x3fc99999 ;  /* 0x3fc9999900077882 */ /* 0x000fe20000000000 */
[----:B0-----:R-:W-:-:S05]  /*0680*/  DFMA R22, -R14, R10, 1 ;  /* 0x3ff000000e16742b */ /* 0x001fca000000010a */
[----:B------:R-:W-:Y:S01]  /*0690*/  DFMA R12, R4, R12, UR6 ;  /* 0x00000006040c7e2b */ /* 0x000fe2000800000c */
[----:B------:R-:W-:Y:S01]  /*06a0*/  UMOV UR6, 0x5555544c ;  /* 0x5555544c00067882 */ /* 0x000fe20000000000 */
[----:B------:R-:W-:Y:S01]  /*06b0*/  UMOV UR7, 0x3fd55555 ;  /* 0x3fd5555500077882 */ /* 0x000fe20000000000 */
[----:B------:R-:W-:-:S05]  /*06c0*/  DFMA R22, R22, R22, R22 ;  /* 0x000000161616722b */ /* 0x000fca0000000016 */
[----:B------:R-:W-:-:S03]  /*06d0*/  DFMA R12, R4, R12, -UR6 ;  /* 0x80000006040c7e2b */ /* 0x000fc6000800000c */
[----:B------:R-:W-:-:S05]  /*06e0*/  DFMA R22, R10, R22, R10 ;  /* 0x000000160a16722b */ /* 0x000fca000000000a */
[----:B------:R-:W-:Y:S01]  /*06f0*/  DMUL R4, R4, R12 ;  /* 0x0000000c04047228 */ /* 0x000fe20000000000 */
[----:B------:R-:W-:Y:S02]  /*0700*/  FSEL R12, R8, R6, P1 ;  /* 0x00000006080c7208 */ /* 0x000fe40000800000 */
[----:B------:R-:W-:Y:S01]  /*0710*/  DFMA R10, -R14, R22, 1 ;  /* 0x3ff000000e0a742b */ /* 0x000fe20000000116 */
[----:B------:R-:W-:-:S04]  /*0720*/  FSEL R13, R9, R7, P1 ;  /* 0x00000007090d7208 */ /* 0x000fc80000800000 */
[----:B------:R-:W-:-:S03]  /*0730*/  DFMA R4, R4, R34, R34 ;  /* 0x000000220404722b */ /* 0x000fc60000000022 */
[----:B------:R-:W-:Y:S01]  /*0740*/  DFMA R34, R22, R10, R22 ;  /* 0x0000000a1622722b */ /* 0x000fe20000000016 */
[----:B------:R-:W-:Y:S02]  /*0750*/  @!P2 IMAD.MOV.U32 R10, RZ, RZ, 0x54442d18 ;  /* 0x54442d18ff0aa424 */ /* 0x000fe400078e00ff */
[----:B------:R-:W-:Y:S02]  /*0760*/  @!P2 IMAD.MOV.U32 R11, RZ, RZ, 0x400921fb ;  /* 0x400921fbff0ba424 */ /* 0x000fe400078e00ff */
[----:B------:R-:W-:-:S03]  /*0770*/  @P2 DADD R6, -RZ, -R4 ;  /* 0x00000000ff062229 */ /* 0x000fc60000000904 */
[----:B------:R-:W-:-:S07]  /*0780*/  DMUL R8, R34, R12 ;  /* 0x0000000c22087228 */ /* 0x000fce0000000000 */
[----:B------:R-:W-:Y:S02]  /*0790*/  @P2 FSEL R22, R4, R6, !P0 ;  /* 0x0000000604162208 */ /* 0x000fe40004000000 */
[----:B------:R-:W-:Y:S01]  /*07a0*/  @P2 FSEL R23, R5, R7, !P0 ;  /* 0x0000000705172208 */ /* 0x000fe20004000000 */
[----:B------:R-:W-:Y:S01]  /*07b0*/  @!P2 DADD R6, -R4, R10 ;  /* 0x000000000406a229 */ /* 0x000fe2000000010a */
[----:B------:R-:W-:Y:S01]  /*07c0*/  @!P2 PLOP3.LUT P0, PT, P3, PT, PT, 0x80, 0x8 ;  /* 0x000000000008a81c */ /* 0x000fe20001f0f070 */
[----:B------:R-:W-:Y:S01]  /*07d0*/  DFMA R10, -R14, R8, R12 ;  /* 0x000000080e0a722b */ /* 0x000fe2000000010c */
[----:B------:R-:W-:Y:S02]  /*07e0*/  FSETP.GEU.AND P3, PT, |R13|, 6.5827683646048100446e-37, PT ;  /* 0x036000000d00780b */ /* 0x000fe40003f6e200 */
[----:B------:R-:W-:-:S05]  /*07f0*/  @P2 DADD R2, R22, R28 ;  /* 0x0000000016022229 */ /* 0x000fca000000001c */
[----:B------:R-:W-:Y:S01]  /*0800*/  DFMA R34, R34, R10, R8 ;  /* 0x0000000a2222722b */ /* 0x000fe20000000008 */
[----:B------:R-:W-:Y:S01]  /*0810*/  @!P2 FSEL R2, R6, R4, !P0 ;  /* 0x000000040602a208 */ /* 0x000fe20004000000 */
[----:B------:R-:W-:Y:S01]  /*0820*/  @P4 IMAD.MOV.U32 R9, RZ, RZ, 0x7f3321d2 ;  /* 0x7f3321d2ff094424 */ /* 0x000fe200078e00ff */
[----:B------:R-:W-:Y:S01]  /*0830*/  @!P2 FSEL R3, R7, R5, !P0 ;  /* 0x000000050703a208 */ /* 0x000fe20004000000 */
[----:B------:R-:W-:Y:S01]  /*0840*/  @P4 IMAD.MOV.U32 R11, RZ, RZ, 0x4002d97c ;  /* 0x4002d97cff0b4424 */ /* 0x000fe200078e00ff */
[----:B------:R-:W-:Y:S01]  /*0850*/  @P4 DSETP.NEU.AND P2, PT, |R18|, |R20|, PT ;  /* 0x400000141200422a */ /* 0x000fe20003f4d200 */
[----:B------:R-:W-:Y:S01]  /*0860*/  @!P4 FSEL R7, RZ, 2.1426990032196044922, P0 ;  /* 0x400921fbff07c808 */ /* 0x000fe20000000000 */
[----:B------:R-:W-:Y:S01]  /*0870*/  DADD R4, |R20|, |R18| ;  /* 0x0000000014047229 */ /* 0x000fe20000000612 */
[----:B------:R-:W-:Y:S02]  /*0880*/  @P4 FSEL R9, R9, 3.37028055040000000000e+12, !P0 ;  /* 0x54442d1809094808 */ /* 0x000fe40004000000 */
[----:B------:R-:W-:Y:S01]  /*0890*/  FFMA R8, RZ, R15, R35 ;  /* 0x0000000fff087223 */ /* 0x000fe20000000023 */
[----:B------:R-:W-:-:S02]  /*08a0*/  @P4 FSEL R11, R11, 1.8213495016098022461, !P0 ;  /* 0x3fe921fb0b0b4808 */ /* 0x000fc40004000000 */
[----:B------:R-:W-:Y:S02]  /*08b0*/  @P4 FSEL R0, R9, R2, !P2 ;  /* 0x0000000209004208 */ /* 0x000fe40005000000 */
[----:B------:R-:W-:Y:S02]  /*08c0*/  @P4 FSEL R3, R11, R3, !P2 ;  /* 0x000000030b034208 */ /* 0x000fe40005000000 */
[----:B------:R-:W-:Y:S02]  /*08d0*/  FSETP.GT.AND P2, PT, |R8|, 1.469367938527859385e-39, PT ;  /* 0x001000000800780b */ /* 0x000fe40003f44200 */
[----:B------:R-:W-:Y:S01]  /*08e0*/  @!P4 FSEL R6, RZ, 3.37028055040000000000e+12, P0 ;  /* 0x54442d18ff06c808 */ /* 0x000fe20000000000 */
[----:B------:R-:W-:Y:S01]  /*08f0*/  @P4 IMAD.MOV.U32 R7, RZ, RZ, R3 ;  /* 0x000000ffff074224 */ /* 0x000fe200078e0003 */
[----:B------:R-:W-:Y:S01]  /*0900*/  DSETP.NAN.AND P0, PT, R4, R4, PT ;  /* 0x000000040400722a */ /* 0x000fe20003f08000 */
[----:B------:R-:W-:-:S03]  /*0910*/  @P4 IMAD.MOV.U32 R6, RZ, RZ, R0 ;  /* 0x000000ffff064224 */ /* 0x000fc600078e0000 */
[----:B------:R-:W-:Y:S02]  /*0920*/  LOP3.LUT R21, R7, 0x80000000, R21, 0xb8, !PT ;  /* 0x8000000007157812 */ /* 0x000fe400078eb815 */
[----:B------:R-:W-:Y:S02]  /*0930*/  FSEL R2, R4, R6, P0 ;  /* 0x0000000604027208 */ /* 0x000fe40000000000 */
[----:B------:R-:W-:Y:S01]  /*0940*/  FSEL R3, R5, R21, P0 ;  /* 0x0000001505037208 */ /* 0x000fe20000000000 */
[----:B------:R-:W-:Y:S06]  /*0950*/  @P2 BRA P3, `(.L_x_3) ;  /* 0x0000000000102947 */ /* 0x000fec0001800000 */
[----:B------:R-:W-:Y:S01]  /*0960*/  IMAD.MOV.U32 R10, RZ, RZ, R14 ;  /* 0x000000ffff0a7224 */ /* 0x000fe200078e000e */
[----:B------:R-:W-:Y:S01]  /*0970*/  MOV R6, 0x9a0 ;  /* 0x000009a000067802 */ /* 0x000fe20000000f00 */
[----:B------:R-:W-:-:S07]  /*0980*/  IMAD.MOV.U32 R9, RZ, RZ, R15 ;  /* 0x000000ffff097224 */ /* 0x000fce00078e000f */
[----:B------:R-:W-:Y:S05]  /*0990*/  CALL.REL.NOINC `($__internal_0_$__cuda_sm20_div_rn_f64_full) ;  /* 0x0000002800cc7944 */ /* 0x000fea0003c00000 */
.L_x_3:
[----:B------:R-:W-:Y:S05]  /*09a0*/  BSYNC.RECONVERGENT B0 ;  /* 0x0000000000007941 */ /* 0x000fea0003800200 */
.L_x_2:
[----:B------:R-:W-:Y:S01]  /*09b0*/  DMUL R4, R34, R34 ;  /* 0x0000002222047228 */ /* 0x000fe20000000000 */
[----:B------:R-:W-:Y:S01]  /*09c0*/  IMAD.MOV.U32 R6, RZ, RZ, -0x2449a4b7 ;  /* 0xdbb65b49ff067424 */ /* 0x000fe200078e00ff */
[----:B------:R-:W-:Y:S01]  /*09d0*/  UMOV UR6, 0x2a25ff7e ;  /* 0x2a25ff7e00067882 */ /* 0x000fe20000000000 */
[----:B------:R-:W-:Y:S01]  /*09e0*/  IMAD.MOV.U32 R7, RZ, RZ, 0x3f2d3b63 ;  /* 0x3f2d3b63ff077424 */ /* 0x000fe200078e00ff */
[----:B------:R-:W-:Y:S01]  /*09f0*/  UMOV UR7, 0x3ef53e1d ;  /* 0x3ef53e1d00077882 */ /* 0x000fe20000000000 */
[----:B------:R-:W-:Y:S01]  /*0a00*/  ISETP.GE.AND P2, PT, R19, RZ, PT ;  /* 0x000000ff1300720c */ /* 0x000fe20003f46270 */
[----:B------:R-:W-:Y:S01]  /*0a10*/  @!P1 IMAD.MOV.U32 R12, RZ, RZ, 0x54442d18 ;  /* 0x54442d18ff0c9424 */ /* 0x000fe200078e00ff */
[----:B------:R-:W-:Y:S01]  /*0a20*/  DSETP.NEU.AND P3, PT, R14, RZ, PT ;  /* 0x000000ff0e00722a */ /* 0x000fe20003f6d000 */
[----:B------:R-:W-:Y:S01]  /*0a30*/  @!P1 IMAD.MOV.U32 R13, RZ, RZ, 0x400921fb ;  /* 0x400921fbff0d9424 */ /* 0x000fe200078e00ff */
[----:B------:R-:W-:Y:S01]  /*0a40*/  DFMA R6, R4, -UR6, R6 ;  /* 0x8000000604067c2b */ /* 0x000fe20008000006 */
[----:B------:R-:W-:Y:S01]  /*0a50*/  UMOV UR6, 0x8dde082e ;  /* 0x8dde082e00067882 */ /* 0x000fe20000000000 */
[----:B------:R-:W-:Y:S01]  /*0a60*/  UMOV UR7, 0x3f531278 ;  /* 0x3f53127800077882 */ /* 0x000fe20000000000 */
[----:B------:R-:W-:Y:S01]  /*0a70*/  @P1 PLOP3.LUT P0, PT, P2, PT, PT, 0x80, 0x8 ;  /* 0x000000000008181c */ /* 0x000fe2000170f070 */
[----:B------:R-:W-:Y:S01]  /*0a80*/  @P1 IMAD.MOV.U32 R20, RZ, RZ, 0x54442d18 ;  /* 0x54442d18ff141424 */ /* 0x000fe200078e00ff */
[----:B------:R-:W-:Y:S01]  /*0a90*/  BSSY.RECONVERGENT B0, `(.L_x_4) ;  /* 0x0000064000007945 */ /* 0x000fe20003800200 */
[----:B------:R-:W-:-:S02]  /*0aa0*/  @P1 IMAD.MOV.U32 R21, RZ, RZ, 0x3ff921fb ;  /* 0x3ff921fbff151424 */ /* 0x000fc400078e00ff */
[----:B------:R-:W-:Y:S01]  /*0ab0*/  DFMA R6, R4, R6, -UR6 ;  /* 0x8000000604067e2b */ /* 0x000fe20008000006 */
[----:B------:R-:W-:Y:S01]  /*0ac0*/  UMOV UR6, 0xc8249315 ;  /* 0xc824931500067882 */ /* 0x000fe20000000000 */
[----:B------:R-:W-:Y:S02]  /*0ad0*/  UMOV UR7, 0x3f6f9690 ;  /* 0x3f6f969000077882 */ /* 0x000fe40000000000 */
[----:B------:R-:W-:-:S04]  /*0ae0*/  @P3 IMAD.MOV.U32 R0, RZ, RZ, 0x7f3321d2 ;  /* 0x7f3321d2ff003424 */ /* 0x000fc800078e00ff */
        /* <DEDUP_REMOVED lines=45> */
[----:B------:R-:W-:-:S08]  /*0dc0*/  DFMA R6, R4, R6, -UR6 ;  /* 0x8000000604067e2b */ /* 0x000fd00008000006 */
[----:B------:R-:W-:Y:S02]  /*0dd0*/  DMUL R4, R4, R6 ;  /* 0x0000000604047228 */ /* 0x000fe40000000000 */
[----:B------:R-:W0:Y:S01]  /*0de0*/  MUFU.RCP64H R7, 30 ;  /* 0x403e000000077908 */ /* 0x000e220000001800 */
[----:B------:R-:W-:-:S05]  /*0df0*/  IMAD.MOV.U32 R6, RZ, RZ, 0x1 ;  /* 0x00000001ff067424 */ /* 0x000fca00078e00ff */
[----:B------:R-:W-:Y:S01]  /*0e00*/  DFMA R34, R4, R34, R34 ;  /* 0x000000220422722b */ /* 0x000fe20000000022 */
[----:B------:R-:W-:Y:S02]  /*0e10*/  IMAD.MOV.U32 R4, RZ, RZ, 0x0 ;  /* 0x00000000ff047424 */ /* 0x000fe400078e00ff */
[----:B------:R-:W-:-:S05]  /*0e20*/  IMAD.MOV.U32 R5, RZ, RZ, 0x403e0000 ;  /* 0x403e0000ff057424 */ /* 0x000fca00078e00ff */
[----:B------:R-:W-:Y:S02]  /*0e30*/  @P1 DADD R10, -RZ, -R34 ;  /* 0x00000000ff0a1229 */ /* 0x000fe40000000922 */
[----:B0-----:R-:W-:-:S08]  /*0e40*/  DFMA R8, R6, -R4, 1 ;  /* 0x3ff000000608742b */ /* 0x001fd00000000804 */
[----:B------:R-:W-:Y:S02]  /*0e50*/  @P1 FSEL R14, R34, R10, !P0 ;  /* 0x0000000a220e1208 */ /* 0x000fe40004000000 */
[----:B------:R-:W-:Y:S01]  /*0e60*/  @P1 FSEL R15, R35, R11, !P0 ;  /* 0x0000000b230f1208 */ /* 0x000fe20004000000 */
[----:B------:R-:W-:Y:S01]  /*0e70*/  @!P1 DADD R10, -R34, R12 ;  /* 0x00000000220a9229 */ /* 0x000fe2000000010c */
[----:B------:R-:W-:Y:S01]  /*0e80*/  @!P1 PLOP3.LUT P0, PT, P2, PT, PT, 0x80, 0x8 ;  /* 0x000000000008981c */ /* 0x000fe2000170f070 */
[----:B------:R-:W-:-:S03]  /*0e90*/  DFMA R12, R8, R8, R8 ;  /* 0x00000008080c722b */ /* 0x000fc60000000008 */
[----:B------:R-:W-:Y:S01]  /*0ea0*/  @P1 DADD R8, R14, R20 ;  /* 0x000000000e081229 */ /* 0x000fe20000000014 */
[----:B------:R-:W-:Y:S02]  /*0eb0*/  @!P3 FSEL R23, RZ, 2.1426990032196044922, P0 ;  /* 0x400921fbff17b808 */ /* 0x000fe40000000000 */
[----:B------:R-:W-:Y:S02]  /*0ec0*/  @!P3 FSEL R22, RZ, 3.37028055040000000000e+12, P0 ;  /* 0x54442d18ff16b808 */ /* 0x000fe40000000000 */
[----:B------:R-:W-:Y:S01]  /*0ed0*/  DFMA R6, R6, R12, R6 ;  /* 0x0000000c0606722b */ /* 0x000fe20000000006 */
[----:B------:R-:W-:Y:S01]  /*0ee0*/  @!P1 FSEL R8, R10, R34, !P0 ;  /* 0x000000220a089208 */ /* 0x000fe20004000000 */
[----:B------:R-:W-:Y:S01]  /*0ef0*/  @P3 IMAD.MOV.U32 R10, RZ, RZ, 0x4002d97c ;  /* 0x4002d97cff0a3424 */ /* 0x000fe200078e00ff */
[----:B------:R-:W-:Y:S01]  /*0f00*/  @!P1 FSEL R9, R11, R35, !P0 ;  /* 0x000000230b099208 */ /* 0x000fe20004000000 */
[C-C-:B------:R-:W-:Y:S01]  /*0f10*/  @P3 DSETP.NEU.AND P1, PT, |R18|.reuse, |R16|.reuse, PT ;  /* 0x400000101200322a */ /* 0x140fe20003f2d200 */
[----:B------:R-:W-:Y:S01]  /*0f20*/  @P3 FSEL R11, R0, 3.37028055040000000000e+12, !P0 ;  /* 0x54442d18000b3808 */ /* 0x000fe20004000000 */
[----:B------:R-:W-:Y:S01]  /*0f30*/  DADD R18, |R18|, |R16| ;  /* 0x0000000012127229 */ /* 0x000fe20000000610 */
[----:B------:R-:W-:Y:S01]  /*0f40*/  @P3 FSEL R13, R10, 1.8213495016098022461, !P0 ;  /* 0x3fe921fb0a0d3808 */ /* 0x000fe20004000000 */
[----:B------:R-:W-:-:S02]  /*0f50*/  DFMA R4, R6, -R4, 1 ;  /* 0x3ff000000604742b */ /* 0x000fc40000000804 */
[----:B------:R-:W-:Y:S02]  /*0f60*/  @P3 FSEL R0, R11, R8, !P1 ;  /* 0x000000080b003208 */ /* 0x000fe40004800000 */
[----:B------:R-:W-:Y:S02]  /*0f70*/  @P3 FSEL R9, R13, R9, !P1 ;  /* 0x000000090d093208 */ /* 0x000fe40004800000 */
[----:B------:R-:W-:Y:S01]  /*0f80*/  DSETP.NAN.AND P0, PT, R18, R18, PT ;  /* 0x000000121200722a */ /* 0x000fe20003f08000 */
[----:B------:R-:W-:Y:S01]  /*0f90*/  @P3 IMAD.MOV.U32 R22, RZ, RZ, R0 ;  /* 0x000000ffff163224 */ /* 0x000fe200078e0000 */
[----:B------:R-:W-:Y:S01]  /*0fa0*/  DFMA R4, R6, R4, R6 ;  /* 0x000000040604722b */ /* 0x000fe20000000006 */
[----:B------:R-:W-:-:S03]  /*0fb0*/  @P3 IMAD.MOV.U32 R23, RZ, RZ, R9 ;  /* 0x000000ffff173224 */ /* 0x000fc600078e0009 */
[----:B------:R-:W-:Y:S02]  /*0fc0*/  FSEL R22, R18, R22, P0 ;  /* 0x0000001612167208 */ /* 0x000fe40000000000 */
[----:B------:R-:W-:-:S04]  /*0fd0*/  LOP3.LUT R17, R23, 0x80000000, R17, 0xb8, !PT ;  /* 0x8000000017117812 */ /* 0x000fc800078eb811 */
[----:B------:R-:W-:-:S06]  /*0fe0*/  FSEL R23, R19, R17, P0 ;  /* 0x0000001113177208 */ /* 0x000fcc0000000000 */
[----:B------:R-:W-:-:S08]  /*0ff0*/  DADD R12, -R22, R2 ;  /* 0x00000000160c7229 */ /* 0x000fd00000000102 */
[----:B------:R-:W-:Y:S02]  /*1000*/  DMUL R2, R12, R4 ;  /* 0x000000040c027228 */ /* 0x000fe40000000000 */
[----:B------:R-:W-:-:S06]  /*1010*/  FSETP.GEU.AND P1, PT, |R13|, 6.5827683646048100446e-37, PT ;  /* 0x036000000d00780b */ /* 0x000fcc0003f2e200 */
[----:B------:R-:W-:-:S08]  /*1020*/  DFMA R6, R2, -30, R12 ;  /* 0xc03e00000206782b */ /* 0x000fd0000000000c */
[----:B------:R-:W-:-:S10]  /*1030*/  DFMA R2, R4, R6, R2 ;  /* 0x000000060402722b */ /* 0x000fd40000000002 */
[----:B------:R-:W-:-:S05]  /*1040*/  FFMA R0, RZ, 2.96875, R3 ;  /* 0x403e0000ff007823 */ /* 0x000fca0000000003 */
[----:B------:R-:W-:-:S13]  /*1050*/  FSETP.GT.AND P0, PT, |R0|, 1.469367938527859385e-39, PT ;  /* 0x001000000000780b */ /* 0x000fda0003f04200 */
[----:B------:R-:W-:Y:S05]  /*1060*/  @P0 BRA P1, `(.L_x_5) ;  /* 0x0000000000180947 */ /* 0x000fea0000800000 */
[----:B------:R-:W-:Y:S01]  /*1070*/  IMAD.MOV.U32 R10, RZ, RZ, RZ ;  /* 0x000000ffff0a7224 */ /* 0x000fe200078e00ff */
[----:B------:R-:W-:Y:S01]  /*1080*/  MOV R6, 0x10b0 ;  /* 0x000010b000067802 */ /* 0x000fe20000000f00 */
[----:B------:R-:W-:-:S07]  /*1090*/  IMAD.MOV.U32 R9, RZ, RZ, 0x403e0000 ;  /* 0x403e0000ff097424 */ /* 0x000fce00078e00ff */
[----:B------:R-:W-:Y:S05]  /*10a0*/  CALL.REL.NOINC `($__internal_0_$__cuda_sm20_div_rn_f64_full) ;  /* 0x0000002400087944 */ /* 0x000fea0003c00000 */
[----:B------:R-:W-:Y:S02]  /*10b0*/  IMAD.MOV.U32 R2, RZ, RZ, R34 ;  /* 0x000000ffff027224 */ /* 0x000fe400078e0022 */
[----:B------:R-:W-:-:S07]  /*10c0*/  IMAD.MOV.U32 R3, RZ, RZ, R35 ;  /* 0x000000ffff037224 */ /* 0x000fce00078e0023 */
.L_x_5:
[----:B------:R-:W-:Y:S05]  /*10d0*/  BSYNC.RECONVERGENT B0 ;  /* 0x0000000000007941 */ /* 0x000fea0003800200 */
.L_x_4:
[----:B------:R-:W-:-:S07]  /*10e0*/  IMAD.MOV.U32 R0, RZ, RZ, RZ ;  /* 0x000000ffff007224 */ /* 0x000fce00078e00ff */
.L_x_19:
[----:B------:R-:W-:Y:S01]  /*10f0*/  IMAD.MOV.U32 R5, RZ, RZ, 0x1 ;  /* 0x00000001ff057424 */ /* 0x000fe200078e00ff */
[----:B------:R-:W-:Y:S01]  /*1100*/  BSSY.RECONVERGENT B0, `(.L_x_6) ;  /* 0x000012b000007945 */ /* 0x000fe20003800200 */
[----:B0-----:R-:W-:Y:S02]  /*1110*/  IMAD.IADD R4, R1, 0x1, R0 ;  /* 0x0000000101047824 */ /* 0x001fe400078e0200 */
[----:B------:R-:W-:-:S03]  /*1120*/  IMAD.MOV.U32 R7, RZ, RZ, RZ ;  /* 0x000000ffff077224 */ /* 0x000fc600078e00ff */
[----:B------:R0:W-:Y:S04]  /*1130*/  STL.U8 [R4], R5 ;  /* 0x0000000504007387 */ /* 0x0001e80000100000 */
.L_x_18:
[----:B------:R-:W-:Y:S01]  /*1140*/  IMAD.MOV.U32 R6, RZ, RZ, 0x240 ;  /* 0x00000240ff067424 */ /* 0x000fe200078e00ff */
[----:B------:R-:W-:Y:S01]  /*1150*/  BSSY.RECONVERGENT B1, `(.L_x_7) ;  /* 0x0000021000017945 */ /* 0x000fe20003800200 */
[----:B0-----:R-:W-:Y:S02]  /*1160*/  IMAD.MOV.U32 R4, RZ, RZ, 0x1 ;  /* 0x00000001ff047424 */ /* 0x001fe400078e00ff */
[----:B------:R-:W-:-:S04]  /*1170*/  IMAD R6, R7, 0x18, R6 ;  /* 0x0000001807067824 */ /* 0x000fc800078e0206 */
[----:B------:R-:W0:Y:S08]  /*1180*/  LDC.64 R20, c[0x3][R6] ;  /* 0x00c0000006147b82 */ /* 0x000e300000000a00 */
[----:B------:R-:W1:Y:S01]  /*1190*/  LDC.64 R18, c[0x3][R6+0x8] ;  /* 0x00c0020006127b82 */ /* 0x000e620000000a00 */
[----:B0-----:R-:W-:Y:S02]  /*11a0*/  DADD R20, -R26, R20 ;  /* 0x000000001a147229 */ /* 0x001fe40000000114 */
[----:B-1----:R-:W-:-:S06]  /*11b0*/  DADD R18, -R24, R18 ;  /* 0x0000000018127229 */ /* 0x002fcc0000000112 */
[----:B------:R-:W-:Y:S02]  /*11c0*/  DADD R12, -RZ, |R20| ;  /* 0x00000000ff0c7229 */ /* 0x000fe40000000514 */
[----:B------:R-:W-:Y:S02]  /*11d0*/  DADD R10, -RZ, |R18| ;  /* 0x00000000ff0a7229 */ /* 0x000fe40000000512 */
[C---:B------:R-:W-:Y:S02]  /*11e0*/  DSETP.GT.AND P2, PT, |R18|.reuse, |R20|, PT ;  /* 0x400000141200722a */ /* 0x040fe40003f44200 */
[----:B------:R-:W-:-:S06]  /*11f0*/  DMUL R14, R18, R18 ;  /* 0x00000012120e7228 */ /* 0x000fcc0000000000 */
[----:B------:R-:W-:Y:S02]  /*1200*/  FSEL R17, R11, R13, P2 ;  /* 0x0000000d0b117208 */ /* 0x000fe40001000000 */
[----:B------:R-:W-:Y:S01]  /*1210*/  FSEL R16, R10, R12, P2 ;  /* 0x0000000c0a107208 */ /* 0x000fe20001000000 */
[----:B------:R-:W-:Y:S01]  /*1220*/  DFMA R14, R20, R20, R14 ;  /* 0x00000014140e722b */ /* 0x000fe2000000000e */
        /* <DEDUP_REMOVED lines=19> */
.L_x_8:
[----:B------:R-:W-:Y:S05]  /*1360*/  BSYNC.RECONVERGENT B1 ;  /* 0x0000000000017941 */ /* 0x000fea0003800200 */
.L_x_7:
        /* <DEDUP_REMOVED lines=13> */
[----:B------:R-:W-:Y:S01]  /*1440*/  IMAD.MOV.U32 R30, RZ, RZ, 0x0 ;  /* 0x00000000ff1e7424 */ /* 0x000fe200078e00ff */
[----:B------:R-:W-:Y:S01]  /*1450*/  BSSY.RECONVERGENT B1, `(.L_x_9) ;  /* 0x000005f000017945 */ /* 0x000fe20003800200 */
[----:B------:R-:W-:-:S02]  /*1460*/  IMAD.MOV.U32 R31, RZ, RZ, 0x3fd80000 ;  /* 0x3fd80000ff1f7424 */ /* 0x000fc400078e00ff */
[----:B------:R-:W-:Y:S01]  /*1470*/  DFMA R4, R8, R4, -UR6 ;  /* 0x8000000608047e2b */ /* 0x000fe20008000004 */
[----:B------:R-:W-:Y:S01]  /*1480*/  UMOV UR6, 0xc8249315 ;  /* 0xc824931500067882 */ /* 0x000fe20000000000 */
[----:B------:R-:W-:Y:S01]  /*1490*/  UMOV UR7, 0x3f6f9690 ;  /* 0x3f6f969000077882 */ /* 0x000fe20000000000 */
[----:B------:R-:W-:Y:S02]  /*14a0*/  @P2 IMAD.MOV.U32 R16, RZ, RZ, 0x54442d18 ;  /* 0x54442d18ff102424 */ /* 0x000fe400078e00ff */
[----:B------:R-:W-:-:S03]  /*14b0*/  @P2 IMAD.MOV.U32 R17, RZ, RZ, 0x3ff921fb ;  /* 0x3ff921fbff112424 */ /* 0x000fc600078e00ff */
        /* <DEDUP_REMOVED lines=45> */
[----:B------:R-:W-:Y:S02]  /*1790*/  DFMA R10, R8, R4, -UR6 ;  /* 0x80000006080a7e2b */ /* 0x000fe40008000004 */
[----:B------:R-:W0:Y:S01]  /*17a0*/  MUFU.RSQ64H R5, R15 ;  /* 0x0000000f00057308 */ /* 0x000e220000001c00 */
[----:B------:R-:W-:-:S05]  /*17b0*/  VIADD R4, R15, 0xfcb00000 ;  /* 0xfcb000000f047836 */ /* 0x000fca0000000000 */
[----:B------:R-:W-:-:S08]  /*17c0*/  DMUL R10, R8, R10 ;  /* 0x0000000a080a7228 */ /* 0x000fd00000000000 */
[----:B------:R-:W-:Y:S02]  /*17d0*/  DFMA R34, R10, R34, R34 ;  /* 0x000000220a22722b */ /* 0x000fe40000000022 */
[----:B0-----:R-:W-:-:S06]  /*17e0*/  DMUL R8, R4, R4 ;  /* 0x0000000404087228 */ /* 0x001fcc0000000000 */
[----:B------:R-:W-:Y:S02]  /*17f0*/  @P2 DADD R10, -RZ, -R34 ;  /* 0x00000000ff0a2229 */ /* 0x000fe40000000922 */
[----:B------:R-:W-:Y:S02]  /*1800*/  @!P2 DADD R28, -R34, R28 ;  /* 0x00000000221ca229 */ /* 0x000fe4000000011c */
[----:B------:R-:W-:-:S06]  /*1810*/  DFMA R8, R14, -R8, 1 ;  /* 0x3ff000000e08742b */ /* 0x000fcc0000000808 */
[----:B------:R-:W-:Y:S02]  /*1820*/  @P2 FSEL R12, R34, R10, !P0 ;  /* 0x0000000a220c2208 */ /* 0x000fe40004000000 */
[----:B------:R-:W-:Y:S01]  /*1830*/  @P2 FSEL R13, R35, R11, !P0 ;  /* 0x0000000b230d2208 */ /* 0x000fe20004000000 */
[----:B------:R-:W-:Y:S01]  /*1840*/  DFMA R10, R8, R30, 0.5 ;  /* 0x3fe00000080a742b */ /* 0x000fe2000000001e */
[----:B------:R-:W-:Y:S01]  /*1850*/  @!P2 PLOP3.LUT P0, PT, P1, PT, PT, 0x80, 0x8 ;  /* 0x000000000008a81c */ /* 0x000fe20000f0f070 */
[----:B------:R-:W-:Y:S02]  /*1860*/  DMUL R8, R4, R8 ;  /* 0x0000000804087228 */ /* 0x000fe40000000000 */
[----:B------:R-:W-:Y:S01]  /*1870*/  @P3 DSETP.NEU.AND P1, PT, |R20|, |R18|, PT ;  /* 0x400000121400322a */ /* 0x000fe20003f2d200 */
[----:B------:R-:W-:Y:S01]  /*1880*/  @!P3 FSEL R31, RZ, 2.1426990032196044922, P0 ;  /* 0x400921fbff1fb808 */ /* 0x000fe20000000000 */
[----:B------:R-:W-:Y:S01]  /*1890*/  @P2 DADD R12, R12, R16 ;  /* 0x000000000c0c2229 */ /* 0x000fe20000000010 */
[----:B------:R-:W-:Y:S01]  /*18a0*/  @!P3 FSEL R30, RZ, 3.37028055040000000000e+12, P0 ;  /* 0x54442d18ff1eb808 */ /* 0x000fe20000000000 */
[----:B------:R-:W-:-:S02]  /*18b0*/  DADD R16, |R20|, |R18| ;  /* 0x0000000014107229 */ /* 0x000fc40000000612 */
[----:B------:R-:W-:Y:S01]  /*18c0*/  DFMA R8, R10, R8, R4 ;  /* 0x000000080a08722b */ /* 0x000fe20000000004 */
[----:B------:R-:W-:Y:S01]  /*18d0*/  @P3 IMAD.MOV.U32 R21, RZ, RZ, 0x7f3321d2 ;  /* 0x7f3321d2ff153424 */ /* 0x000fe200078e00ff */
[----:B------:R-:W-:Y:S01]  /*18e0*/  @!P2 FSEL R13, R29, R35, !P0 ;  /* 0x000000231d0da208 */ /* 0x000fe20004000000 */
[----:B------:R-:W-:Y:S01]  /*18f0*/  @P3 IMAD.MOV.U32 R29, RZ, RZ, 0x4002d97c ;  /* 0x4002d97cff1d3424 */ /* 0x000fe200078e00ff */
[----:B------:R-:W-:Y:S02]  /*1900*/  @!P2 FSEL R12, R28, R34, !P0 ;  /* 0x000000221c0ca208 */ /* 0x000fe40004000000 */
[----:B------:R-:W-:Y:S02]  /*1910*/  @P3 FSEL R21, R21, 3.37028055040000000000e+12, !P0 ;  /* 0x54442d1815153808 */ /* 0x000fe40004000000 */
[----:B------:R-:W-:Y:S01]  /*1920*/  @P3 FSEL R29, R29, 1.8213495016098022461, !P0 ;  /* 0x3fe921fb1d1d3808 */ /* 0x000fe20004000000 */
[----:B------:R-:W-:Y:S01]  /*1930*/  DMUL R10, R14, R8 ;  /* 0x000000080e0a7228 */ /* 0x000fe20000000000 */
[----:B------:R-:W-:Y:S01]  /*1940*/  @P3 FSEL R6, R21, R12, !P1 ;  /* 0x0000000c15063208 */ /* 0x000fe20004800000 */
[----:B------:R-:W-:Y:S01]  /*1950*/  IMAD.MOV.U32 R28, RZ, RZ, R8 ;  /* 0x000000ffff1c7224 */ /* 0x000fe200078e0008 */
[----:B------:R-:W-:Y:S01]  /*1960*/  @P3 FSEL R13, R29, R13, !P1 ;  /* 0x0000000d1d0d3208 */ /* 0x000fe20004800000 */
[----:B------:R-:W-:Y:S01]  /*1970*/  VIADD R29, R9, 0xfff00000 ;  /* 0xfff00000091d7836 */ /* 0x000fe20000000000 */
[----:B------:R-:W-:Y:S01]  /*1980*/  ISETP.GE.U32.AND P1, PT, R4, 0x7ca00000, PT ;  /* 0x7ca000000400780c */ /* 0x000fe20003f26070 */
[----:B------:R-:W-:Y:S01]  /*1990*/  DSETP.NAN.AND P0, PT, R16, R16, PT ;  /* 0x000000101000722a */ /* 0x000fe20003f08000 */
[----:B------:R-:W-:Y:S01]  /*19a0*/  @P3 IMAD.MOV.U32 R30, RZ, RZ, R6 ;  /* 0x000000ffff1e3224 */ /* 0x000fe200078e0006 */
[----:B------:R-:W-:Y:S01]  /*19b0*/  DFMA R20, R10, -R10, R14 ;  /* 0x8000000a0a14722b */ /* 0x000fe2000000000e */
[----:B------:R-:W-:-:S03]  /*19c0*/  @P3 IMAD.MOV.U32 R31, RZ, RZ, R13 ;  /* 0x000000ffff1f3224 */ /* 0x000fc600078e000d */
[----:B------:R-:W-:Y:S02]  /*19d0*/  FSEL R16, R16, R30, P0 ;  /* 0x0000001e10107208 */ /* 0x000fe40000000000 */
[----:B------:R-:W-:Y:S02]  /*19e0*/  LOP3.LUT R19, R31, 0x80000000, R19, 0xb8, !PT ;  /* 0x800000001f137812 */ /* 0x000fe400078eb813 */
[----:B------:R-:W-:Y:S02]  /*19f0*/  DFMA R12, R20, R28, R10 ;  /* 0x0000001c140c722b */ /* 0x000fe4000000000a */
[----:B------:R-:W-:Y:S01]  /*1a00*/  FSEL R17, R17, R19, P0 ;  /* 0x0000001311117208 */ /* 0x000fe20000000000 */
[----:B------:R-:W-:Y:S08]  /*1a10*/  @!P1 BRA `(.L_x_10) ;  /* 0x0000000000089947 */ /* 0x000ff00003800000 */
[----:B------:R-:W-:-:S07]  /*1a20*/  MOV R6, 0x1a40 ;  /* 0x00001a4000067802 */ /* 0x000fce0000000f00 */
[----:B------:R-:W-:Y:S05]  /*1a30*/  CALL.REL.NOINC `($__internal_1_$__cuda_sm20_dsqrt_rn_f64_mediumpath_v1) ;  /* 0x0000002000107944 */ /* 0x000fea0003c00000 */
.L_x_10:
[----:B------:R-:W-:Y:S05]  /*1a40*/  BSYNC.RECONVERGENT B1 ;  /* 0x0000000000017941 */ /* 0x000fea0003800200 */
.L_x_9:
[----:B------:R-:W0:Y:S01]  /*1a50*/  MUFU.RCP64H R5, R13 ;  /* 0x0000000d00057308 */ /* 0x000e220000001800 */
[----:B------:R-:W-:Y:S01]  /*1a60*/  IMAD.MOV.U32 R4, RZ, RZ, 0x1 ;  /* 0x00000001ff047424 */ /* 0x000fe200078e00ff */
[----:B------:R-:W-:Y:S05]  /*1a70*/  BSSY.RECONVERGENT B1, `(.L_x_11) ;  /* 0x0000012000017945 */ /* 0x000fea0003800200 */
[----:B0-----:R-:W-:-:S08]  /*1a80*/  DFMA R8, R4, -R12, 1 ;  /* 0x3ff000000408742b */ /* 0x001fd0000000080c */
[----:B------:R-:W-:-:S08]  /*1a90*/  DFMA R8, R8, R8, R8 ;  /* 0x000000080808722b */ /* 0x000fd00000000008 */
[----:B------:R-:W-:-:S08]  /*1aa0*/  DFMA R8, R4, R8, R4 ;  /* 0x000000080408722b */ /* 0x000fd00000000004 */
[----:B------:R-:W-:-:S08]  /*1ab0*/  DFMA R4, R8, -R12, 1 ;  /* 0x3ff000000804742b */ /* 0x000fd0000000080c */
[----:B------:R-:W-:-:S08]  /*1ac0*/  DFMA R4, R8, R4, R8 ;  /* 0x000000040804722b */ /* 0x000fd00000000008 */
[----:B------:R-:W-:-:S08]  /*1ad0*/  DMUL R34, R4, 9 ;  /* 0x4022000004227828 */ /* 0x000fd00000000000 */
[----:B------:R-:W-:-:S08]  /*1ae0*/  DFMA R8, R34, -R12, 9 ;  /* 0x402200002208742b */ /* 0x000fd0000000080c */
[----:B------:R-:W-:-:S10]  /*1af0*/  DFMA R34, R4, R8, R34 ;  /* 0x000000080422722b */ /* 0x000fd40000000022 */
[----:B------:R-:W-:-:S05]  /*1b00*/  FFMA R4, RZ, R13, R35 ;  /* 0x0000000dff047223 */ /* 0x000fca0000000023 */
[----:B------:R-:W-:-:S13]  /*1b10*/  FSETP.GT.AND P0, PT, |R4|, 1.469367938527859385e-39, PT ;  /* 0x001000000400780b */ /* 0x000fda0003f04200 */
[----:B------:R-:W-:Y:S05]  /*1b20*/  @P0 BRA `(.L_x_12) ;  /* 0x0000000000180947 */ /* 0x000fea0003800000 */
[----:B------:R-:W-:Y:S01]  /*1b30*/  IMAD.MOV.U32 R10, RZ, RZ, R12 ;  /* 0x000000ffff0a7224 */ /* 0x000fe200078e000c */
[----:B------:R-:W-:Y:S01]  /*1b40*/  MOV R6, 0x1b90 ;  /* 0x00001b9000067802 */ /* 0x000fe20000000f00 */
[----:B------:R-:W-:Y:S02]  /*1b50*/  IMAD.MOV.U32 R9, RZ, RZ, R13 ;  /* 0x000000ffff097224 */ /* 0x000fe400078e000d */
[----:B------:R-:W-:Y:S02]  /*1b60*/  IMAD.MOV.U32 R12, RZ, RZ, RZ ;  /* 0x000000ffff0c7224 */ /* 0x000fe400078e00ff */
[----:B------:R-:W-:-:S07]  /*1b70*/  IMAD.MOV.U32 R13, RZ, RZ, 0x40220000 ;  /* 0x40220000ff0d7424 */ /* 0x000fce00078e00ff */
[----:B------:R-:W-:Y:S05]  /*1b80*/  CALL.REL.NOINC `($__internal_0_$__cuda_sm20_div_rn_f64_full) ;  /* 0x0000001800507944 */ /* 0x000fea0003c00000 */
.L_x_12:
[----:B------:R-:W-:Y:S05]  /*1b90*/  BSYNC.RECONVERGENT B1 ;  /* 0x0000000000017941 */ /* 0x000fea0003800200 */
.L_x_11:
[----:B------:R-:W-:Y:S01]  /*1ba0*/  FSETP.GEU.AND P0, PT, |R35|, 1.7687499523162841797, PT ;  /* 0x3fe266662300780b */ /* 0x000fe20003f0e200 */
[----:B------:R-:W-:-:S12]  /*1bb0*/  BSSY.RECONVERGENT B1, `(.L_x_13) ;  /* 0x0000072000017945 */ /* 0x000fd80003800200 */
[----:B------:R-:W-:Y:S05]  /*1bc0*/  @P0 BRA `(.L_x_14) ;  /* 0x0000000000a80947 */ /* 0x000fea0003800000 */
[----:B------:R-:W-:Y:S01]  /*1bd0*/  DMUL R4, R34, R34 ;  /* 0x0000002222047228 */ /* 0x000fe20000000000 */
[----:B------:R-:W-:Y:S01]  /*1be0*/  IMAD.MOV.U32 R8, RZ, RZ, 0x180754af ;  /* 0x180754afff087424 */ /* 0x000fe200078e00ff */
[----:B------:R-:W-:Y:S01]  /*1bf0*/  UMOV UR6, 0xdc1895e9 ;  /* 0xdc1895e900067882 */ /* 0x000fe20000000000 */
[----:B------:R-:W-:Y:S01]  /*1c00*/  IMAD.MOV.U32 R9, RZ, RZ, 0x3fb3823b ;  /* 0x3fb3823bff097424 */ /* 0x000fe200078e00ff */
[----:B------:R-:W-:-:S05]  /*1c10*/  UMOV UR7, 0x3fb0066b ;  /* 0x3fb0066b00077882 */ /* 0x000fca0000000000 */
[----:B------:R-:W-:Y:S01]  /*1c20*/  DFMA R8, R4, UR6, -R8 ;  /* 0x0000000604087c2b */ /* 0x000fe20008000808 */
        /* <DEDUP_REMOVED lines=32> */
[----:B------:R-:W-:-:S08]  /*1e30*/  DFMA R8, R4, R8, UR6 ;  /* 0x0000000604087e2b */ /* 0x000fd00008000008 */
[----:B------:R-:W-:-:S08]  /*1e40*/  DMUL R8, R4, R8 ;  /* 0x0000000804087228 */ /* 0x000fd00000000000 */
[----:B------:R-:W-:Y:S01]  /*1e50*/  DFMA R34, R8, R34, R34 ;  /* 0x000000220822722b */ /* 0x000fe20000000022 */
[----:B------:R-:W-:Y:S10]  /*1e60*/  BRA `(.L_x_15) ;  /* 0x0000000400187947 */ /* 0x000ff40003800000 */
.L_x_14:
[----:B------:R-:W-:Y:S01]  /*1e70*/  IMAD.MOV.U32 R4, RZ, RZ, 0x0 ;  /* 0x00000000ff047424 */ /* 0x000fe200078e00ff */
[----:B------:R-:W-:Y:S01]  /*1e80*/  UMOV UR6, 0xdc1895e9 ;  /* 0xdc1895e900067882 */ /* 0x000fe20000000000 */
[----:B------:R-:W-:Y:S01]  /*1e90*/  IMAD.MOV.U32 R5, RZ, RZ, 0x3fe00000 ;  /* 0x3fe00000ff057424 */ /* 0x000fe200078e00ff */
[----:B------:R-:W-:Y:S01]  /*1ea0*/  UMOV UR7, 0x3fb0066b ;  /* 0x3fb0066b00077882 */ /* 0x000fe20000000000 */
[----:B------:R-:W-:Y:S01]  /*1eb0*/  IMAD.MOV.U32 R8, RZ, RZ, 0x180754af ;  /* 0x180754afff087424 */ /* 0x000fe200078e00ff */
[----:B------:R-:W-:Y:S01]  /*1ec0*/  UMOV UR8, 0x54442d18 ;  /* 0x54442d1800087882 */ /* 0x000fe20000000000 */
[----:B------:R-:W-:Y:S01]  /*1ed0*/  IMAD.MOV.U32 R9, RZ, RZ, 0x3fb3823b ;  /* 0x3fb3823bff097424 */ /* 0x000fe200078e00ff */
[----:B------:R-:W-:Y:S01]  /*1ee0*/  UMOV UR9, 0x3fe921fb ;  /* 0x3fe921fb00097882 */ /* 0x000fe20000000000 */
[----:B------:R-:W-:-:S08]  /*1ef0*/  DFMA R4, |R34|, -R4, 0.5 ;  /* 0x3fe000002204742b */ /* 0x000fd00000000a04 */
[C---:B------:R-:W-:Y:S01]  /*1f00*/  DFMA R8, R4.reuse, UR6, -R8 ;  /* 0x0000000604087c2b */ /* 0x040fe20008000808 */
[----:B------:R-:W-:Y:S01]  /*1f10*/  UMOV UR6, 0xcc2f79ae ;  /* 0xcc2f79ae00067882 */ /* 0x000fe20000000000 */
[----:B------:R-:W-:Y:S01]  /*1f20*/  UMOV UR7, 0x3fb11e52 ;  /* 0x3fb11e5200077882 */ /* 0x000fe20000000000 */
[----:B------:R-:W-:Y:S01]  /*1f30*/  ISETP.GE.AND P1, PT, R5, RZ, PT ;  /* 0x000000ff0500720c */ /* 0x000fe20003f26270 */
[----:B------:R-:W-:-:S04]  /*1f40*/  DSETP.NE.AND P0, PT, R4, RZ, PT ;  /* 0x000000ff0400722a */ /* 0x000fc80003f05000 */
[----:B------:R-:W-:Y:S01]  /*1f50*/  DFMA R8, R4, R8, UR6 ;  /* 0x0000000604087e2b */ /* 0x000fe20008000008 */
[----:B------:R-:W-:Y:S01]  /*1f60*/  UMOV UR6, 0x3526861b ;  /* 0x3526861b00067882 */ /* 0x000fe20000000000 */
[----:B------:R-:W-:-:S06]  /*1f70*/  UMOV UR7, 0x3f924eaf ;  /* 0x3f924eaf00077882 */ /* 0x000fcc0000000000 */
[----:B------:R-:W-:Y:S01]  /*1f80*/  DFMA R10, R4, R8, -UR6 ;  /* 0x80000006040a7e2b */ /* 0x000fe20008000008 */
[----:B------:R-:W-:Y:S01]  /*1f90*/  UMOV UR6, 0xa31e6cb7 ;  /* 0xa31e6cb700067882 */ /* 0x000fe20000000000 */
[----:B------:R-:W0:Y:S01]  /*1fa0*/  MUFU.RSQ64H R9, R5 ;  /* 0x0000000500097308 */ /* 0x000e220000001c00 */
[----:B------:R-:W-:Y:S01]  /*1fb0*/  UMOV UR7, 0x3f91df02 ;  /* 0x3f91df0200077882 */ /* 0x000fe20000000000 */
[----:B------:R-:W-:-:S04]  /*1fc0*/  IMAD.MOV.U32 R8, RZ, RZ, RZ ;  /* 0x000000ffff087224 */ /* 0x000fc800078e00ff */
[----:B------:R-:W-:Y:S01]  /*1fd0*/  DFMA R10, R4, R10, UR6 ;  /* 0x00000006040a7e2b */ /* 0x000fe2000800000a */
[----:B------:R-:W-:Y:S01]  /*1fe0*/  UMOV UR6, 0xb0eec6cc ;  /* 0xb0eec6cc00067882 */ /* 0x000fe20000000000 */
[----:B------:R-:W-:-:S06]  /*1ff0*/  UMOV UR7, 0x3f847d18 ;  /* 0x3f847d1800077882 */ /* 0x000fcc0000000000 */
[C---:B------:R-:W-:Y:S01]  /*2000*/  DFMA R10, R4.reuse, R10, UR6 ;  /* 0x00000006040a7e2b */ /* 0x040fe2000800000a */
[----:B------:R-:W-:Y:S01]  /*2010*/  UMOV UR6, 0x61ba53b0 ;  /* 0x61ba53b000067882 */ /* 0x000fe20000000000 */
[----:B------:R-:W-:Y:S01]  /*2020*/  UMOV UR7, 0x3f8d0af9 ;  /* 0x3f8d0af900077882 */ /* 0x000fe20000000000 */
[----:B0-----:R-:W-:-:S05]  /*2030*/  DMUL R12, R4, R8 ;  /* 0x00000008040c7228 */ /* 0x001fca0000000000 */
[----:B------:R-:W-:Y:S01]  /*2040*/  DFMA R18, R4, R10, UR6 ;  /* 0x0000000604127e2b */ /* 0x000fe2000800000a */
[----:B------:R-:W-:Y:S01]  /*2050*/  UMOV UR6, 0x34cf1c48 ;  /* 0x34cf1c4800067882 */ /* 0x000fe20000000000 */
[----:B------:R-:W-:Y:S01]  /*2060*/  VIADD R11, R9, 0xfff00000 ;  /* 0xfff00000090b7836 */ /* 0x000fe20000000000 */
[----:B------:R-:W-:Y:S01]  /*2070*/  DFMA R14, R12, -R12, R4 ;  /* 0x8000000c0c0e722b */ /* 0x000fe20000000004 */
[----:B------:R-:W-:Y:S01]  /*2080*/  UMOV UR7, 0x3f91bf77 ;  /* 0x3f91bf7700077882 */ /* 0x000fe20000000000 */
[----:B------:R-:W-:-:S03]  /*2090*/  IMAD.MOV.U32 R10, RZ, RZ, RZ ;  /* 0x000000ffff0a7224 */ /* 0x000fc600078e00ff */
[----:B------:R-:W-:Y:S01]  /*20a0*/  DFMA R18, R4, R18, UR6 ;  /* 0x0000000604127e2b */ /* 0x000fe20008000012 */
[----:B------:R-:W-:Y:S01]  /*20b0*/  UMOV UR6, 0x83144ef7 ;  /* 0x83144ef700067882 */ /* 0x000fe20000000000 */
[----:B------:R-:W-:Y:S01]  /*20c0*/  UMOV UR7, 0x3f96e914 ;  /* 0x3f96e91400077882 */ /* 0x000fe20000000000 */
[----:B------:R-:W-:-:S05]  /*20d0*/  DFMA R12, R10, R14, R12 ;  /* 0x0000000e0a0c722b */ /* 0x000fca000000000c */
[----:B------:R-:W-:Y:S01]  /*20e0*/  DFMA R18, R4, R18, UR6 ;  /* 0x0000000604127e2b */ /* 0x000fe20008000012 */
[----:B------:R-:W-:Y:S01]  /*20f0*/  UMOV UR6, 0xa4f9f81 ;  /* 0x0a4f9f8100067882 */ /* 0x000fe20000000000 */
[----:B------:R-:W-:Y:S01]  /*2100*/  UMOV UR7, 0x3f9f1c6e ;  /* 0x3f9f1c6e00077882 */ /* 0x000fe20000000000 */
[-C--:B------:R-:W-:Y:S02]  /*2110*/  DFMA R8, R8, -R12.reuse, 1 ;  /* 0x3ff000000808742b */ /* 0x080fe4000000080c */
[----:B------:R-:W-:-:S03]  /*2120*/  DFMA R14, R12, -R12, R4 ;  /* 0x8000000c0c0e722b */ /* 0x000fc60000000004 */
[----:B------:R-:W-:Y:S01]  /*2130*/  DFMA R18, R4, R18, UR6 ;  /* 0x0000000604127e2b */ /* 0x000fe20008000012 */
[----:B------:R-:W-:Y:S01]  /*2140*/  UMOV UR6, 0xc27fa92b ;  /* 0xc27fa92b00067882 */ /* 0x000fe20000000000 */
[----:B------:R-:W-:Y:S01]  /*2150*/  UMOV UR7, 0x3fa6db6d ;  /* 0x3fa6db6d00077882 */ /* 0x000fe20000000000 */
[----:B------:R-:W-:-:S05]  /*2160*/  DFMA R8, R10, R8, R10 ;  /* 0x000000080a08722b */ /* 0x000fca000000000a */
[----:B------:R-:W-:Y:S01]  /*2170*/  DFMA R18, R4, R18, UR6 ;  /* 0x0000000604127e2b */ /* 0x000fe20008000012 */
[----:B------:R-:W-:Y:S01]  /*2180*/  UMOV UR6, 0x3320f91b ;  /* 0x3320f91b00067882 */ /* 0x000fe20000000000 */
[----:B------:R-:W-:Y:S01]  /*2190*/  UMOV UR7, 0x3fb33333 ;  /* 0x3fb3333300077882 */ /* 0x000fe20000000000 */
[----:B------:R-:W-:-:S05]  /*21a0*/  DFMA R8, R8, R14, R12 ;  /* 0x0000000e0808722b */ /* 0x000fca000000000c */
[----:B------:R-:W-:Y:S01]  /*21b0*/  DFMA R18, R4, R18, UR6 ;  /* 0x0000000604127e2b */ /* 0x000fe20008000012 */
[----:B------:R-:W-:Y:S01]  /*21c0*/  UMOV UR6, 0x55555f4d ;  /* 0x55555f4d00067882 */ /* 0x000fe20000000000 */
[----:B------:R-:W-:-:S03]  /*21d0*/  UMOV UR7, 0x3fc55555 ;  /* 0x3fc5555500077882 */ /* 0x000fc60000000000 */
[----:B------:R-:W-:Y:S02]  /*21e0*/  FSEL R11, R8, RZ, P1 ;  /* 0x000000ff080b7208 */ /* 0x000fe40000800000 */
[----:B------:R-:W-:Y:S01]  /*21f0*/  FSEL R9, R9, -QNAN , P1 ;  /* 0xfff8000009097808 */ /* 0x000fe20000800000 */
[----:B------:R-:W-:Y:S01]  /*2200*/  DFMA R18, R4, R18, UR6 ;  /* 0x0000000604127e2b */ /* 0x000fe20008000012 */
[----:B------:R-:W-:Y:S01]  /*2210*/  FSEL R8, R11, R4, P0 ;  /* 0x000000040b087208 */ /* 0x000fe20000000000 */
[----:B------:R-:W-:Y:S01]  /*2220*/  UMOV UR6, 0x33145c07 ;  /* 0x33145c0700067882 */ /* 0x000fe20000000000 */
[----:B------:R-:W-:Y:S01]  /*2230*/  FSEL R9, R9, R5, P0 ;  /* 0x0000000509097208 */ /* 0x000fe20000000000 */
[----:B------:R-:W-:-:S04]  /*2240*/  UMOV UR7, 0x3c91a626 ;  /* 0x3c91a62600077882 */ /* 0x000fc80000000000 */
[----:B------:R-:W-:Y:S02]  /*2250*/  DMUL R18, R4, R18 ;  /* 0x0000001204127228 */ /* 0x000fe40000000000 */
[----:B------:R-:W-:-:S08]  /*2260*/  DMUL R8, R8, -2 ;  /* 0xc000000008087828 */ /* 0x000fd00000000000 */
[----:B------:R-:W-:Y:S02]  /*2270*/  DADD R4, R8, UR8 ;  /* 0x0000000808047e29 */ /* 0x000fe40008000000 */
[----:B------:R-:W-:-:S08]  /*2280*/  DFMA R18, R18, R8, UR6 ;  /* 0x0000000612127e2b */ /* 0x000fd00008000008 */
[----:B------:R-:W-:-:S08]  /*2290*/  DADD R4, R18, R4 ;  /* 0x0000000012047229 */ /* 0x000fd00000000004 */
[----:B------:R-:W-:-:S10]  /*22a0*/  DADD R4, R4, UR8 ;  /* 0x0000000804047e29 */ /* 0x000fd40008000000 */
[----:B------:R-:W-:Y:S01]  /*22b0*/  LOP3.LUT R35, R5, 0x80000000, R35, 0xb8, !PT ;  /* 0x8000000005237812 */ /* 0x000fe200078eb823 */
[----:B------:R-:W-:-:S07]  /*22c0*/  IMAD.MOV.U32 R34, RZ, RZ, R4 ;  /* 0x000000ffff227224 */ /* 0x000fce00078e0004 */
.L_x_15:
[----:B------:R-:W-:Y:S05]  /*22d0*/  BSYNC.RECONVERGENT B1 ;  /* 0x0000000000017941 */ /* 0x000fea0003800200 */
.L_x_13:
[----:B------:R-:W0:Y:S01]  /*22e0*/  I2F.F64.U32 R4, R0 ;  /* 0x0000000000047312 */ /* 0x000e220000201800 */
[C-C-:B------:R-:W-:Y:S02]  /*22f0*/  DADD R8, R16.reuse, R34.reuse ;  /* 0x0000000010087229 */ /* 0x140fe40000000022 */
[----:B------:R-:W-:Y:S02]  /*2300*/  DADD R16, R16, -R34 ;  /* 0x0000000010107229 */ /* 0x000fe40000000822 */
[----:B0-----:R-:W-:-:S08]  /*2310*/  DFMA R4, R4, R2, R22 ;  /* 0x000000020404722b */ /* 0x001fd00000000016 */
[----:B------:R-:W-:-:S06]  /*2320*/  DSETP.GEU.AND P0, PT, R4, R8, PT ;  /* 0x000000080400722a */ /* 0x000fcc0003f0e000 */
[----:B------:R-:W-:-:S14]  /*2330*/  DSETP.LEU.AND P0, PT, R4, R16, P0 ;  /* 0x000000100400722a */ /* 0x000fdc000070b000 */
[----:B------:R-:W-:Y:S05]  /*2340*/  @!P0 BRA `(.L_x_16) ;  /* 0x0000000000108947 */ /* 0x000fea0003800000 */
[----:B------:R-:W-:-:S05]  /*2350*/  VIADD R7, R7, 0x1 ;  /* 0x0000000107077836 */ /* 0x000fca0000000000 */
[----:B------:R-:W-:-:S13]  /*2360*/  ISETP.NE.AND P0, PT, R7, 0xc, PT ;  /* 0x0000000c0700780c */ /* 0x000fda0003f05270 */
[----:B------:R-:W-:Y:S05]  /*2370*/  @!P0 BRA `(.L_x_17) ;  /* 0x00000000000c8947 */ /* 0x000fea0003800000 */
[----:B------:R-:W-:Y:S05]  /*2380*/  BRA `(.L_x_18) ;  /* 0xffffffec006c7947 */ /* 0x000fea000383ffff */
.L_x_16:
[----:B------:R-:W-:-:S05]  /*2390*/  IMAD.IADD R4, R1, 0x1, R0 ;  /* 0x0000000101047824 */ /* 0x000fca00078e0200 */
[----:B------:R0:W-:Y:S02]  /*23a0*/  STL.U8 [R4], RZ ;  /* 0x000000ff04007387 */ /* 0x0001e40000100000 */
.L_x_17:
[----:B------:R-:W-:Y:S05]  /*23b0*/  BSYNC.RECONVERGENT B0 ;  /* 0x0000000000007941 */ /* 0x000fea0003800200 */
.L_x_6:
[----:B------:R-:W-:-:S05]  /*23c0*/  VIADD R0, R0, 0x1 ;  /* 0x0000000100007836 */ /* 0x000fca0000000000 */
[----:B------:R-:W-:-:S13]  /*23d0*/  ISETP.NE.AND P0, PT, R0, 0x1e, PT ;  /* 0x0000001e0000780c */ /* 0x000fda0003f05270 */
[----:B------:R-:W-:Y:S05]  /*23e0*/  @P0 BRA `(.L_x_19) ;  /* 0xffffffec00400947 */ /* 0x000fea000383ffff */
[----:B------:R-:W2:Y:S04]  /*23f0*/  LDL.U16 R33, [R1] ;  /* 0x0000000001217983 */ /* 0x000ea80000100400 */
[----:B------:R-:W3:Y:S04]  /*2400*/  LDL.U8 R32, [R1+0x2] ;  /* 0x0000020001207983 */ /* 0x000ee80000100000 */
[----:B------:R-:W4:Y:S04]  /*2410*/  LDL.U8 R0, [R1+0x3] ;  /* 0x0000030001007983 */ /* 0x000f280000100000 */
[----:B------:R-:W5:Y:S04]  /*2420*/  LDL.U8 R30, [R1+0x4] ;  /* 0x00000400011e7983 */ /* 0x000f680000100000 */
        /* <DEDUP_REMOVED lines=17> */
[----:B0-----:R-:W5:Y:S04]  /*2540*/  LDL.U8 R4, [R1+0x16] ;  /* 0x0000160001047983 */ /* 0x001f680000100000 */
[----:B------:R-:W5:Y:S04]  /*2550*/  LDL.U8 R13, [R1+0x17] ;  /* 0x00001700010d7983 */ /* 0x000f680000100000 */
[----:B------:R-:W5:Y:S04]  /*2560*/  LDL.U8 R6, [R1+0x18] ;  /* 0x0000180001067983 */ /* 0x000f680000100000 */
[----:B------:R-:W5:Y:S04]  /*2570*/  LDL.U8 R11, [R1+0x19] ;  /* 0x00001900010b7983 */ /* 0x000f680000100000 */
[----:B------:R-:W5:Y:S04]  /*2580*/  LDL.U8 R10, [R1+0x1a] ;  /* 0x00001a00010a7983 */ /* 0x000f680000100000 */
[----:B------:R-:W5:Y:S04]  /*2590*/  LDL.U8 R9, [R1+0x1b] ;  /* 0x00001b0001097983 */ /* 0x000f680000100000 */
[----:B------:R-:W5:Y:S04]  /*25a0*/  LDL.U8 R7, [R1+0x1c] ;  /* 0x00001c0001077983 */ /* 0x000f680000100000 */
[----:B------:R-:W5:Y:S01]  /*25b0*/  LDL.U8 R8, [R1+0x1d] ;  /* 0x00001d0001087983 */ /* 0x000f620000100000 */
[----:B------:R-:W-:Y:S01]  /*25c0*/  PLOP3.LUT P4, PT, PT, PT, PT, 0x8, 0x80 ;  /* 0x000000000080781c */ /* 0x000fe20003f8e170 */
[----:B------:R-:W-:Y:S01]  /*25d0*/  IMAD.MOV.U32 R37, RZ, RZ, RZ ;  /* 0x000000ffff257224 */ /* 0x000fe200078e00ff */
[----:B------:R-:W-:-:S02]  /*25e0*/  PLOP3.LUT P5, PT, PT, PT, PT, 0x8, 0x80 ;  /* 0x000000000080781c */ /* 0x000fc40003fae170 */
[C---:B--2---:R-:W-:Y:S02]  /*25f0*/  PRMT R34, R33.reuse, 0x7771, RZ ;  /* 0x0000777121227816 */ /* 0x044fe400000000ff */
[----:B------:R-:W-:Y:S02]  /*2600*/  LOP3.LUT R33, R33, 0xff, RZ, 0xc0, !PT ;  /* 0x000000ff21217812 */ /* 0x000fe400078ec0ff */
[----:B------:R-:W-:Y:S01]  /*2610*/  ISETP.NE.AND P2, PT, R34, 0x1, PT ;  /* 0x000000012200780c */ /* 0x000fe20003f45270 */
[----:B------:R-:W-:Y:S01]  /*2620*/  IMAD.MOV.U32 R34, RZ, RZ, 0x1 ;  /* 0x00000001ff227424 */ /* 0x000fe200078e00ff */
[----:B---3--:R-:W-:Y:S02]  /*2630*/  ISETP.NE.AND P1, PT, R32, 0x1, PT ;  /* 0x000000012000780c */ /* 0x008fe40003f25270 */
[----:B------:R-:W-:Y:S02]  /*2640*/  ISETP.NE.AND P0, PT, R33, 0x1, PT ;  /* 0x000000012100780c */ /* 0x000fe40003f05270 */
[----:B----4-:R-:W-:-:S02]  /*2650*/  ISETP.NE.AND P3, PT, R0, 0x1, PT ;  /* 0x000000010000780c */ /* 0x010fc40003f65270 */
[----:B------:R-:W-:Y:S02]  /*2660*/  SEL R34, R34, 0x2, P0 ;  /* 0x0000000222227807 */ /* 0x000fe40000000000 */
[----:B------:R-:W-:Y:S02]  /*2670*/  SEL R33, RZ, 0x1, P0 ;  /* 0x00000001ff217807 */ /* 0x000fe40000000000 */
[C---:B------:R-:W-:Y:S02]  /*2680*/  SEL R35, R34.reuse, RZ, !P2 ;  /* 0x000000ff22237207 */ /* 0x040fe40005000000 */
[----:B------:R-:W-:Y:S02]  /*2690*/  SEL R32, R34, R33, !P2 ;  /* 0x0000002122207207 */ /* 0x000fe40005000000 */
[----:B------:R-:W-:Y:S01]  /*26a0*/  LOP3.LUT R33, R33, 0x1, RZ, 0x3c, !PT ;  /* 0x0000000121217812 */ /* 0x000fe200078e3cff */
[C---:B------:R-:W-:Y:S01]  /*26b0*/  @!P1 VIADD R37, R35.reuse, 0x1 ;  /* 0x0000000123259836 */ /* 0x040fe20000000000 */
[----:B------:R-:W-:-:S02]  /*26c0*/  @!P1 ISETP.GE.U32.AND P0, PT, R35, R32, PT ;  /* 0x000000202300920c */ /* 0x000fc40003f06070 */
[----:B------:R-:W-:Y:S02]  /*26d0*/  SEL R33, R33, RZ, !P2 ;  /* 0x000000ff21217207 */ /* 0x000fe40005000000 */
[----:B------:R-:W-:Y:S02]  /*26e0*/  @!P1 PLOP3.LUT P4, PT, P0, PT, PT, 0x80, 0x8 ;  /* 0x000000000008981c */ /* 0x000fe4000078f070 */
[----:B------:R-:W-:Y:S02]  /*26f0*/  @!P1 VIMNMX.U32 R32, PT, PT, R32, R37, !PT ;  /* 0x0000002520209248 */ /* 0x000fe40007fe0000 */
[----:B-----5:R-:W-:Y:S02]  /*2700*/  ISETP.NE.AND P0, PT, R30, 0x1, PT ;  /* 0x000000011e00780c */ /* 0x020fe40003f05270 */
[----:B------:R-:W-:-:S07]  /*2710*/  @!P3 ISETP.GE.U32.AND P2, PT, R37, R32, PT ;  /* 0x000000202500b20c */ /* 0x000fce0003f46070 */
[----:B------:R-:W-:Y:S01]  /*2720*/  @P4 IADD3 R33, PT, PT, -R35, 0x2, RZ ;  /* 0x0000000223214810 */ /* 0x000fe20007ffe1ff */
[----:B------:R-:W-:Y:S01]  /*2730*/  IMAD.MOV.U32 R35, RZ, RZ, RZ ;  /* 0x000000ffff237224 */ /* 0x000fe200078e00ff */
[----:B------:R-:W-:Y:S01]  /*2740*/  PLOP3.LUT P4, PT, PT, PT, PT, 0x8, 0x80 ;  /* 0x000000000080781c */ /* 0x000fe20003f8e170 */
[----:B------:R-:W-:Y:S01]  /*2750*/  @!P3 VIADD R35, R37, 0x1 ;  /* 0x000000012523b836 */ /* 0x000fe20000000000 */
[----:B------:R-:W-:Y:S02]  /*2760*/  @!P3 PLOP3.LUT P4, PT, P2, PT, PT, 0x80, 0x8 ;  /* 0x000000000008b81c */ /* 0x000fe4000178f070 */
[----:B------:R-:W-:Y:S02]  /*2770*/  ISETP.NE.AND P2, PT, R28, 0x1, PT ;  /* 0x000000011c00780c */ /* 0x000fe40003f45270 */
[----:B------:R-:W-:-:S04]  /*2780*/  @!P3 VIMNMX.U32 R32, PT, PT, R32, R35, !PT ;  /* 0x000000232020b248 */ /* 0x000fc80007fe0000 */
[----:B------:R-:W-:-:S05]  /*2790*/  @!P0 ISETP.GE.U32.AND P1, PT, R35, R32, PT ;  /* 0x000000202300820c */ /* 0x000fca0003f26070 */
[----:B------:R-:W-:Y:S01]  /*27a0*/  @P4 IADD3 R33, PT, PT, -R37, 0x3, RZ ;  /* 0x0000000325214810 */ /* 0x000fe20007ffe1ff */
[----:B------:R-:W-:Y:S01]  /*27b0*/  IMAD.MOV.U32 R37, RZ, RZ, RZ ;  /* 0x000000ffff257224 */ /* 0x000fe200078e00ff */
[----:B------:R-:W-:Y:S02]  /*27c0*/  PLOP3.LUT P4, PT, PT, PT, PT, 0x8, 0x80 ;  /* 0x000000000080781c */ /* 0x000fe40003f8e170 */
[----:B------:R-:W-:Y:S02]  /*27d0*/  @!P0 PLOP3.LUT P4, PT, P1, PT, PT, 0x80, 0x8 ;  /* 0x000000000008881c */ /* 0x000fe40000f8f070 */
[----:B------:R-:W-:Y:S01]  /*27e0*/  ISETP.NE.AND P1, PT, R5, 0x1, PT ;  /* 0x000000010500780c */ /* 0x000fe20003f25270 */
[----:B------:R-:W-:Y:S02]  /*27f0*/  IMAD.MOV.U32 R5, RZ, RZ, RZ ;  /* 0x000000ffff057224 */ /* 0x000fe400078e00ff */
[----:B------:R-:W-:-:S05]  /*2800*/  @!P0 VIADD R5, R35, 0x1 ;  /* 0x0000000123058836 */ /* 0x000fca0000000000 */
[----:B------:R-:W-:Y:S02]  /*2810*/  @!P0 VIMNMX.U32 R32, PT, PT, R32, R5, !PT ;  /* 0x0000000520208248 */ /* 0x000fe40007fe0000 */
[----:B------:R-:W-:Y:S02]  /*2820*/  ISETP.NE.AND P0, PT, R26, 0x1, PT ;  /* 0x000000011a00780c */ /* 0x000fe40003f05270 */
[----:B------:R-:W-:Y:S01]  /*2830*/  @P4 IADD3 R33, PT, PT, -R35, 0x4, RZ ;  /* 0x0000000423214810 */ /* 0x000fe20007ffe1ff */
[C---:B------:R-:W-:Y:S01]  /*2840*/  @!P1 VIADD R37, R5.reuse, 0x1 ;  /* 0x0000000105259836 */ /* 0x040fe20000000000 */
[----:B------:R-:W-:Y:S01]  /*2850*/  @!P1 ISETP.GE.U32.AND P3, PT, R5, R32, PT ;  /* 0x000000200500920c */ /* 0x000fe20003f66070 */
[----:B------:R-:W-:Y:S01]  /*2860*/  IMAD.MOV.U32 R35, RZ, RZ, RZ ;  /* 0x000000ffff237224 */ /* 0x000fe200078e00ff */
[----:B------:R-:W-:Y:S02]  /*2870*/  PLOP3.LUT P4, PT, PT, PT, PT, 0x8, 0x80 ;  /* 0x000000000080781c */ /* 0x000fe40003f8e170 */
[----:B------:R-:W-:-:S02]  /*2880*/  @!P1 VIMNMX.U32 R32, PT, PT, R32, R37, !PT ;  /* 0x0000002520209248 */ /* 0x000fc40007fe0000 */
[----:B------:R-:W-:Y:S02]  /*2890*/  @!P1 PLOP3.LUT P5, PT, P3, PT, PT, 0x80, 0x8 ;  /* 0x000000000008981c */ /* 0x000fe40001faf070 */
[----:B------:R-:W-:Y:S02]  /*28a0*/  @!P2 ISETP.GE.U32.AND P6, PT, R37, R32, PT ;  /* 0x000000202500a20c */ /* 0x000fe40003fc6070 */
[----:B------:R-:W-:Y:S01]  /*28b0*/  ISETP.NE.AND P3, PT, R31, 0x1, PT ;  /* 0x000000011f00780c */ /* 0x000fe20003f65270 */
[----:B------:R-:W-:Y:S01]  /*28c0*/  IMAD.MOV.U32 R31, RZ, RZ, RZ ;  /* 0x000000ffff1f7224 */ /* 0x000fe200078e00ff */
[----:B------:R-:W-:Y:S01]  /*28d0*/  @!P2 PLOP3.LUT P4, PT, P6, PT, PT, 0x80, 0x8 ;  /* 0x000000000008a81c */ /* 0x000fe2000378f070 */
[----:B------:R-:W-:Y:S01]  /*28e0*/  @!P2 VIADD R31, R37, 0x1 ;  /* 0x00000001251fa836 */ /* 0x000fe20000000000 */
[----:B------:R-:W-:-:S04]  /*28f0*/  PLOP3.LUT P1, PT, PT, PT, PT, 0x8, 0x80 ;  /* 0x000000000080781c */ /* 0x000fc80003f2e170 */
[----:B------:R-:W-:Y:S02]  /*2900*/  @!P2 VIMNMX.U32 R32, PT, PT, R32, R31, !PT ;  /* 0x0000001f2020a248 */ /* 0x000fe40007fe0000 */
[----:B------:R-:W-:Y:S01]  /*2910*/  @P5 IADD3 R33, PT, PT, -R5, 0x5, RZ ;  /* 0x0000000505215810 */ /* 0x000fe20007ffe1ff */
[----:B------:R-:W-:Y:S01]  /*2920*/  IMAD.MOV.U32 R5, RZ, RZ, RZ ;  /* 0x000000ffff057224 */ /* 0x000fe200078e00ff */
[----:B------:R-:W-:Y:S01]  /*2930*/  PLOP3.LUT P5, PT, PT, PT, PT, 0x8, 0x80 ;  /* 0x000000000080781c */ /* 0x000fe20003fae170 */
[C---:B------:R-:W-:Y:S01]  /*2940*/  @!P3 VIADD R35, R31.reuse, 0x1 ;  /* 0x000000011f23b836 */ /* 0x040fe20000000000 */
[----:B------:R-:W-:Y:S02]  /*2950*/  @!P3 ISETP.GE.U32.AND P6, PT, R31, R32, PT ;  /* 0x000000201f00b20c */ /* 0x000fe40003fc6070 */
[----:B------:R-:W-:Y:S01]  /*2960*/  @P4 IADD3 R33, PT, PT, -R37, 0x6, RZ ;  /* 0x0000000625214810 */ /* 0x000fe20007ffe1ff */
[----:B------:R-:W-:Y:S01]  /*2970*/  @!P0 VIADD R5, R35, 0x1 ;  /* 0x0000000123058836 */ /* 0x000fe20000000000 */
[----:B------:R-:W-:Y:S01]  /*2980*/  ISETP.NE.AND P4, PT, R29, 0x1, PT ;  /* 0x000000011d00780c */ /* 0x000fe20003f85270 */
[----:B------:R-:W-:Y:S01]  /*2990*/  IMAD.MOV.U32 R29, RZ, RZ, RZ ;  /* 0x000000ffff1d7224 */ /* 0x000fe200078e00ff */
[----:B------:R-:W-:-:S02]  /*29a0*/  @!P3 VIMNMX.U32 R32, PT, PT, R32, R35, !PT ;  /* 0x000000232020b248 */ /* 0x000fc40007fe0000 */
[----:B------:R-:W-:Y:S02]  /*29b0*/  @!P3 PLOP3.LUT P5, PT, P6, PT, PT, 0x80, 0x8 ;  /* 0x000000000008b81c */ /* 0x000fe400037af070 */
[----:B------:R-:W-:Y:S02]  /*29c0*/  @!P0 ISETP.GE.U32.AND P6, PT, R35, R32, PT ;  /* 0x000000202300820c */ /* 0x000fe40003fc6070 */
[----:B------:R-:W-:Y:S02]  /*29d0*/  ISETP.NE.AND P2, PT, R24, 0x1, PT ;  /* 0x000000011800780c */ /* 0x000fe40003f45270 */
[----:B------:R-:W-:Y:S02]  /*29e0*/  @!P0 PLOP3.LUT P1, PT, P6, PT, PT, 0x80, 0x8 ;  /* 0x000000000008881c */ /* 0x000fe4000372f070 */
[----:B------:R-:W-:Y:S01]  /*29f0*/  @!P0 VIMNMX.U32 R32, PT, PT, R32, R5, !PT ;  /* 0x0000000520208248 */ /* 0x000fe20007fe0000 */
[----:B------:R-:W-:Y:S01]  /*2a00*/  @!P4 VIADD R29, R5, 0x1 ;  /* 0x00000001051dc836 */ /* 0x000fe20000000000 */
[----:B------:R-:W-:Y:S01]  /*2a10*/  ISETP.NE.AND P3, PT, R27, 0x1, PT ;  /* 0x000000011b00780c */ /* 0x000fe20003f65270 */
[----:B------:R-:W-:Y:S01]  /*2a20*/  IMAD.MOV.U32 R27, RZ, RZ, RZ ;  /* 0x000000ffff1b7224 */ /* 0x000fe200078e00ff */
[----:B------:R-:W-:-:S02]  /*2a30*/  @!P4 ISETP.GE.U32.AND P6, PT, R5, R32, PT ;  /* 0x000000200500c20c */ /* 0x000fc40003fc6070 */
[----:B------:R-:W-:Y:S02]  /*2a40*/  @!P4 VIMNMX.U32 R32, PT, PT, R32, R29, !PT ;  /* 0x0000001d2020c248 */ /* 0x000fe40007fe0000 */
[----:B------:R-:W-:Y:S01]  /*2a50*/  @P5 IADD3 R33, PT, PT, -R31, 0x7, RZ ;  /* 0x000000071f215810 */ /* 0x000fe20007ffe1ff */
[C---:B------:R-:W-:Y:S01]  /*2a60*/  @!P2 VIADD R27, R29.reuse, 0x1 ;  /* 0x000000011d1ba836 */ /* 0x040fe20000000000 */
[----:B------:R-:W-:Y:S01]  /*2a70*/  PLOP3.LUT P5, PT, PT, PT, PT, 0x8, 0x80 ;  /* 0x000000000080781c */ /* 0x000fe20003fae170 */
[----:B------:R-:W-:Y:S01]  /*2a80*/  IMAD.MOV.U32 R31, RZ, RZ, RZ ;  /* 0x000000ffff1f7224 */ /* 0x000fe200078e00ff */
[----:B------:R-:W-:Y:S02]  /*2a90*/  @!P4 PLOP3.LUT P5, PT, P6, PT, PT, 0x80, 0x8 ;  /* 0x000000000008c81c */ /* 0x000fe400037af070 */
[----:B------:R-:W-:Y:S01]  /*2aa0*/  @!P2 ISETP.GE.U32.AND P6, PT, R29, R32, PT ;  /* 0x000000201d00a20c */ /* 0x000fe20003fc6070 */
[----:B------:R-:W-:Y:S01]  /*2ab0*/  @!P3 VIADD R31, R27, 0x1 ;  /* 0x000000011b1fb836 */ /* 0x000fe20000000000 */
[----:B------:R-:W-:-:S02]  /*2ac0*/  @P1 IADD3 R33, PT, PT, -R35, 0x8, RZ ;  /* 0x0000000823211810 */ /* 0x000fc40007ffe1ff */
[----:B------:R-:W-:Y:S02]  /*2ad0*/  ISETP.NE.AND P0, PT, R20, 0x1, PT ;  /* 0x000000011400780c */ /* 0x000fe40003f05270 */
[----:B------:R-:W-:Y:S02]  /*2ae0*/  PLOP3.LUT P1, PT, PT, PT, PT, 0x8, 0x80 ;  /* 0x000000000080781c */ /* 0x000fe40003f2e170 */
[----:B------:R-:W-:Y:S02]  /*2af0*/  @!P2 PLOP3.LUT P1, PT, P6, PT, PT, 0x80, 0x8 ;  /* 0x000000000008a81c */ /* 0x000fe4000372f070 */
[----:B------:R-:W-:Y:S02]  /*2b00*/  @!P2 VIMNMX.U32 R32, PT, PT, R32, R27, !PT ;  /* 0x0000001b2020a248 */ /* 0x000fe40007fe0000 */
[----:B------:R-:W-:Y:S01]  /*2b10*/  ISETP.NE.AND P4, PT, R25, 0x1, PT ;  /* 0x000000011900780c */ /* 0x000fe20003f85270 */
[----:B------:R-:W-:Y:S01]  /*2b20*/  IMAD.MOV.U32 R25, RZ, RZ, RZ ;  /* 0x000000ffff197224 */ /* 0x000fe200078e00ff */
[----:B------:R-:W-:-:S02]  /*2b30*/  @!P3 ISETP.GE.U32.AND P6, PT, R27, R32, PT ;  /* 0x000000201b00b20c */ /* 0x000fc40003fc6070 */
[----:B------:R-:W-:Y:S02]  /*2b40*/  @!P3 VIMNMX.U32 R32, PT, PT, R32, R31, !PT ;  /* 0x0000001f2020b248 */ /* 0x000fe40007fe0000 */
[----:B------:R-:W-:Y:S01]  /*2b50*/  @P5 IADD3 R33, PT, PT, -R5, 0x9, RZ ;  /* 0x0000000905215810 */ /* 0x000fe20007ffe1ff */
[----:B------:R-:W-:Y:S01]  /*2b60*/  IMAD.MOV.U32 R5, RZ, RZ, RZ ;  /* 0x000000ffff057224 */ /* 0x000fe200078e00ff */
[----:B------:R-:W-:Y:S01]  /*2b70*/  PLOP3.LUT P5, PT, PT, PT, PT, 0x8, 0x80 ;  /* 0x000000000080781c */ /* 0x000fe20003fae170 */
[C---:B------:R-:W-:Y:S01]  /*2b80*/  @!P0 VIADD R5, R31.reuse, 0x1 ;  /* 0x000000011f058836 */ /* 0x040fe20000000000 */
[----:B------:R-:W-:Y:S02]  /*2b90*/  @!P3 PLOP3.LUT P5, PT, P6, PT, PT, 0x80, 0x8 ;  /* 0x000000000008b81c */ /* 0x000fe400037af070 */
[----:B------:R-:W-:Y:S01]  /*2ba0*/  @!P0 ISETP.GE.U32.AND P6, PT, R31, R32, PT ;  /* 0x000000201f00820c */ /* 0x000fe20003fc6070 */
[----:B------:R-:W-:Y:S01]  /*2bb0*/  @!P4 VIADD R25, R5, 0x1 ;  /* 0x000000010519c836 */ /* 0x000fe20000000000 */
[----:B------:R-:W-:-:S02]  /*2bc0*/  @P1 IADD3 R33, PT, PT, -R29, 0xa, RZ ;  /* 0x0000000a1d211810 */ /* 0x000fc40007ffe1ff */
[----:B------:R-:W-:Y:S02]  /*2bd0*/  PLOP3.LUT P1, PT, PT, PT, PT, 0x8, 0x80 ;  /* 0x000000000080781c */ /* 0x000fe40003f2e170 */
[----:B------:R-:W-:Y:S02]  /*2be0*/  @!P0 PLOP3.LUT P1, PT, P6, PT, PT, 0x80, 0x8 ;  /* 0x000000000008881c */ /* 0x000fe4000372f070 */
[----:B------:R-:W-:Y:S02]  /*2bf0*/  ISETP.NE.AND P2, PT, R18, 0x1, PT ;  /* 0x000000011200780c */ /* 0x000fe40003f45270 */
[----:B------:R-:W-:Y:S02]  /*2c00*/  @!P0 VIMNMX.U32 R32, PT, PT, R32, R5, !PT ;  /* 0x0000000520208248 */ /* 0x000fe40007fe0000 */
[----:B------:R-:W-:Y:S01]  /*2c10*/  @P5 IADD3 R33, PT, PT, -R27, 0xb, RZ ;  /* 0x0000000b1b215810 */ /* 0x000fe20007ffe1ff */
[----:B------:R-:W-:Y:S01]  /*2c20*/  IMAD.MOV.U32 R27, RZ, RZ, RZ ;  /* 0x000000ffff1b7224 */ /* 0x000fe200078e00ff */
[----:B------:R-:W-:-:S02]  /*2c30*/  @!P4 ISETP.GE.U32.AND P6, PT, R5, R32, PT ;  /* 0x000000200500c20c */ /* 0x000fc40003fc6070 */
[----:B------:R-:W-:Y:S02]  /*2c40*/  @!P4 VIMNMX.U32 R32, PT, PT, R32, R25, !PT ;  /* 0x000000192020c248 */ /* 0x000fe40007fe0000 */
[----:B------:R-:W-:Y:S02]  /*2c50*/  PLOP3.LUT P5, PT, PT, PT, PT, 0x8, 0x80 ;  /* 0x000000000080781c */ /* 0x000fe40003fae170 */
[----:B------:R-:W-:Y:S02]  /*2c60*/  @!P4 PLOP3.LUT P5, PT, P6, PT, PT, 0x80, 0x8 ;  /* 0x000000000008c81c */ /* 0x000fe400037af070 */
[----:B------:R-:W-:Y:S02]  /*2c70*/  @P1 IADD3 R33, PT, PT, -R31, 0xc, RZ ;  /* 0x0000000c1f211810 */ /* 0x000fe40007ffe1ff */
[----:B------:R-:W-:Y:S01]  /*2c80*/  ISETP.NE.AND P1, PT, R21, 0x1, PT ;  /* 0x000000011500780c */ /* 0x000fe20003f25270 */
[----:B------:R-:W-:Y:S01]  /*2c90*/  IMAD.MOV.U32 R21, RZ, RZ, RZ ;  /* 0x000000ffff157224 */ /* 0x000fe200078e00ff */
[C---:B------:R-:W-:Y:S01]  /*2ca0*/  @!P2 ISETP.GE.U32.AND P6, PT, R25.reuse, R32, PT ;  /* 0x000000201900a20c */ /* 0x040fe20003fc6070 */
[----:B------:R-:W-:Y:S01]  /*2cb0*/  @!P2 VIADD R21, R25, 0x1 ;  /* 0x000000011915a836 */ /* 0x000fe20000000000 */
[----:B------:R-:W-:-:S02]  /*2cc0*/  PLOP3.LUT P3, PT, PT, PT, PT, 0x8, 0x80 ;  /* 0x000000000080781c */ /* 0x000fc40003f6e170 */
[----:B------:R-:W-:Y:S02]  /*2cd0*/  @!P2 PLOP3.LUT P3, PT, P6, PT, PT, 0x80, 0x8 ;  /* 0x000000000008a81c */ /* 0x000fe4000376f070 */
[----:B------:R-:W-:Y:S02]  /*2ce0*/  ISETP.NE.AND P0, PT, R16, 0x1, PT ;  /* 0x000000011000780c */ /* 0x000fe40003f05270 */
[----:B------:R-:W-:Y:S02]  /*2cf0*/  @!P2 VIMNMX.U32 R32, PT, PT, R32, R21, !PT ;  /* 0x000000152020a248 */ /* 0x000fe40007fe0000 */
[----:B------:R-:W-:Y:S01]  /*2d00*/  @P5 IADD3 R33, PT, PT, -R5, 0xd, RZ ;  /* 0x0000000d05215810 */ /* 0x000fe20007ffe1ff */
[C---:B------:R-:W-:Y:S01]  /*2d10*/  @!P1 VIADD R27, R21.reuse, 0x1 ;  /* 0x00000001151b9836 */ /* 0x040fe20000000000 */
[----:B------:R-:W-:Y:S01]  /*2d20*/  @!P1 ISETP.GE.U32.AND P5, PT, R21, R32, PT ;  /* 0x000000201500920c */ /* 0x000fe20003fa6070 */
[----:B------:R-:W-:Y:S01]  /*2d30*/  IMAD.MOV.U32 R5, RZ, RZ, RZ ;  /* 0x000000ffff057224 */ /* 0x000fe200078e00ff */
[----:B------:R-:W-:-:S02]  /*2d40*/  PLOP3.LUT P4, PT, PT, PT, PT, 0x8, 0x80 ;  /* 0x000000000080781c */ /* 0x000fc40003f8e170 */
[----:B------:R-:W-:Y:S02]  /*2d50*/  @!P1 PLOP3.LUT P4, PT, P5, PT, PT, 0x80, 0x8 ;  /* 0x000000000008981c */ /* 0x000fe40002f8f070 */
[----:B------:R-:W-:Y:S01]  /*2d60*/  @P3 IADD3 R33, PT, PT, -R25, 0xe, RZ ;  /* 0x0000000e19213810 */ /* 0x000fe20007ffe1ff */
[----:B------:R-:W-:Y:S01]  /*2d70*/  @!P0 VIADD R5, R27, 0x1 ;  /* 0x000000011b058836 */ /* 0x000fe20000000000 */
[----:B------:R-:W-:Y:S01]  /*2d80*/  ISETP.NE.AND P3, PT, R19, 0x1, PT ;  /* 0x000000011300780c */ /* 0x000fe20003f65270 */
[----:B------:R-:W-:Y:S01]  /*2d90*/  IMAD.MOV.U32 R19, RZ, RZ, RZ ;  /* 0x000000ffff137224 */ /* 0x000fe200078e00ff */
[----:B------:R-:W-:Y:S02]  /*2da0*/  @!P1 VIMNMX.U32 R32, PT, PT, R32, R27, !PT ;  /* 0x0000001b20209248 */ /* 0x000fe40007fe0000 */
[----:B------:R-:W-:Y:S02]  /*2db0*/  ISETP.NE.AND P2, PT, R14, 0x1, PT ;  /* 0x000000010e00780c */ /* 0x000fe40003f45270 */
[----:B------:R-:W-:-:S02]  /*2dc0*/  @!P0 ISETP.GE.U32.AND P6, PT, R27, R32, PT ;  /* 0x000000201b00820c */ /* 0x000fc40003fc6070 */
[----:B------:R-:W-:Y:S02]  /*2dd0*/  @!P0 VIMNMX.U32 R32, PT, PT, R32, R5, !PT ;  /* 0x0000000520208248 */ /* 0x000fe40007fe0000 */
[----:B------:R-:W-:Y:S01]  /*2de0*/  @P4 IADD3 R33, PT, PT, -R21, 0xf, RZ ;  /* 0x0000000f15214810 */ /* 0x000fe20007ffe1ff */
[----:B------:R-:W-:Y:S01]  /*2df0*/  IMAD.MOV.U32 R21, RZ, RZ, RZ ;  /* 0x000000ffff157224 */ /* 0x000fe200078e00ff */
[----:B------:R-:W-:Y:S01]  /*2e00*/  PLOP3.LUT P5, PT, PT, PT, PT, 0x8, 0x80 ;  /* 0x000000000080781c */ /* 0x000fe20003fae170 */
[C---:B------:R-:W-:Y:S01]  /*2e10*/  @!P3 VIADD R19, R5.reuse, 0x1 ;  /* 0x000000010513b836 */ /* 0x040fe20000000000 */
[----:B------:R-:W-:Y:S02]  /*2e20*/  @!P3 ISETP.GE.U32.AND P4, PT, R5, R32, PT ;  /* 0x000000200500b20c */ /* 0x000fe40003f86070 */
[----:B------:R-:W-:Y:S02]  /*2e30*/  @!P0 PLOP3.LUT P5, PT, P6, PT, PT, 0x80, 0x8 ;  /* 0x000000000008881c */ /* 0x000fe400037af070 */
[----:B------:R-:W-:-:S02]  /*2e40*/  PLOP3.LUT P1, PT, PT, PT, PT, 0x8, 0x80 ;  /* 0x000000000080781c */ /* 0x000fc40003f2e170 */
[----:B------:R-:W-:Y:S02]  /*2e50*/  @!P3 PLOP3.LUT P1, PT, P4, PT, PT, 0x80, 0x8 ;  /* 0x000000000008b81c */ /* 0x000fe4000272f070 */
[----:B------:R-:W-:Y:S01]  /*2e60*/  ISETP.NE.AND P4, PT, R17, 0x1, PT ;  /* 0x000000011100780c */ /* 0x000fe20003f85270 */
[----:B------:R-:W-:Y:S01]  /*2e70*/  IMAD.MOV.U32 R17, RZ, RZ, RZ ;  /* 0x000000ffff117224 */ /* 0x000fe200078e00ff */
[----:B------:R-:W-:Y:S01]  /*2e80*/  @!P3 VIMNMX.U32 R32, PT, PT, R32, R19, !PT ;  /* 0x000000132020b248 */ /* 0x000fe20007fe0000 */
[C---:B------:R-:W-:Y:S01]  /*2e90*/  @!P2 VIADD R17, R19.reuse, 0x1 ;  /* 0x000000011311a836 */ /* 0x040fe20000000000 */
[----:B------:R-:W-:Y:S02]  /*2ea0*/  ISETP.NE.AND P0, PT, R12, 0x1, PT ;  /* 0x000000010c00780c */ /* 0x000fe40003f05270 */
[----:B------:R-:W-:Y:S02]  /*2eb0*/  @!P2 ISETP.GE.U32.AND P6, PT, R19, R32, PT ;  /* 0x000000201300a20c */ /* 0x000fe40003fc6070 */
[----:B------:R-:W-:-:S02]  /*2ec0*/  @!P2 VIMNMX.U32 R32, PT, PT, R32, R17, !PT ;  /* 0x000000112020a248 */ /* 0x000fc40007fe0000 */
[----:B------:R-:W-:Y:S02]  /*2ed0*/  @P5 IADD3 R33, PT, PT, -R27, 0x10, RZ ;  /* 0x000000101b215810 */ /* 0x000fe40007ffe1ff */
[----:B------:R-:W-:Y:S01]  /*2ee0*/  PLOP3.LUT P5, PT, PT, PT, PT, 0x8, 0x80 ;  /* 0x000000000080781c */ /* 0x000fe20003fae170 */
[C---:B------:R-:W-:Y:S01]  /*2ef0*/  @!P4 VIADD R21, R17.reuse, 0x1 ;  /* 0x000000011115c836 */ /* 0x040fe20000000000 */
[----:B------:R-:W-:Y:S02]  /*2f00*/  @!P2 PLOP3.LUT P5, PT, P6, PT, PT, 0x80, 0x8 ;  /* 0x000000000008a81c */ /* 0x000fe400037af070 */
[----:B------:R-:W-:Y:S02]  /*2f10*/  @!P4 ISETP.GE.U32.AND P6, PT, R17, R32, PT ;  /* 0x000000201100c20c */ /* 0x000fe40003fc6070 */
[----:B------:R-:W-:Y:S01]  /*2f20*/  @P1 IADD3 R33, PT, PT, -R5, 0x11, RZ ;  /* 0x0000001105211810 */ /* 0x000fe20007ffe1ff */
[----:B------:R-:W-:Y:S01]  /*2f30*/  IMAD.MOV.U32 R5, RZ, RZ, RZ ;  /* 0x000000ffff057224 */ /* 0x000fe200078e00ff */
[----:B------:R-:W-:Y:S01]  /*2f40*/  PLOP3.LUT P1, PT, PT, PT, PT, 0x8, 0x80 ;  /* 0x000000000080781c */ /* 0x000fe20003f2e170 */
[----:B------:R-:W-:Y:S01]  /*2f50*/  @!P0 VIADD R5, R21, 0x1 ;  /* 0x0000000115058836 */ /* 0x000fe20000000000 */
[----:B------:R-:W-:-:S02]  /*2f60*/  @!P4 PLOP3.LUT P1, PT, P6, PT, PT, 0x80, 0x8 ;  /* 0x000000000008c81c */ /* 0x000fc4000372f070 */
[----:B------:R-:W-:Y:S01]  /*2f70*/  ISETP.NE.AND P3, PT, R15, 0x1, PT ;  /* 0x000000010f00780c */ /* 0x000fe20003f65270 */
[----:B------:R-:W-:Y:S01]  /*2f80*/  IMAD.MOV.U32 R15, RZ, RZ, RZ ;  /* 0x000000ffff0f7224 */ /* 0x000fe200078e00ff */
[----:B------:R-:W-:Y:S02]  /*2f90*/  @!P4 VIMNMX.U32 R32, PT, PT, R32, R21, !PT ;  /* 0x000000152020c248 */ /* 0x000fe40007fe0000 */
[----:B------:R-:W-:Y:S02]  /*2fa0*/  @P5 IADD3 R33, PT, PT, -R19, 0x12, RZ ;  /* 0x0000001213215810 */ /* 0x000fe40007ffe1ff */
[----:B------:R-:W-:Y:S02]  /*2fb0*/  @!P0 ISETP.GE.U32.AND P6, PT, R21, R32, PT ;  /* 0x000000201500820c */ /* 0x000fe40003fc6070 */
[----:B------:R-:W-:Y:S02]  /*2fc0*/  ISETP.NE.AND P2, PT, R4, 0x1, PT ;  /* 0x000000010400780c */ /* 0x000fe40003f45270 */
[----:B------:R-:W-:-:S02]  /*2fd0*/  @!P0 VIMNMX.U32 R32, PT, PT, R32, R5, !PT ;  /* 0x0000000520208248 */ /* 0x000fc40007fe0000 */
[----:B------:R-:W-:Y:S01]  /*2fe0*/  PLOP3.LUT P5, PT, PT, PT, PT, 0x8, 0x80 ;  /* 0x000000000080781c */ /* 0x000fe20003fae170 */
[----:B------:R-:W-:Y:S01]  /*2ff0*/  @!P3 VIADD R15, R5, 0x1 ;  /* 0x00000001050fb836 */ /* 0x000fe20000000000 */
[----:B------:R-:W-:Y:S02]  /*3000*/  @!P0 PLOP3.LUT P5, PT, P6, PT, PT, 0x80, 0x8 ;  /* 0x000000000008881c */ /* 0x000fe400037af070 */
[----:B------:R-:W-:Y:S01]  /*3010*/  @P1 IADD3 R33, PT, PT, -R17, 0x13, RZ ;  /* 0x0000001311211810 */ /* 0x000fe20007ffe1ff */
[----:B------:R-:W-:Y:S01]  /*3020*/  IMAD.MOV.U32 R17, RZ, RZ, RZ ;  /* 0x000000ffff117224 */ /* 0x000fe200078e00ff */
[----:B------:R-:W-:Y:S02]  /*3030*/  @!P3 ISETP.GE.U32.AND P1, PT, R5, R32, PT ;  /* 0x000000200500b20c */ /* 0x000fe40003f26070 */
[----:B------:R-:W-:Y:S02]  /*3040*/  PLOP3.LUT P4, PT, PT, PT, PT, 0x8, 0x80 ;  /* 0x000000000080781c */ /* 0x000fe40003f8e170 */
[----:B------:R-:W-:-:S02]  /*3050*/  @!P3 PLOP3.LUT P4, PT, P1, PT, PT, 0x80, 0x8 ;  /* 0x000000000008b81c */ /* 0x000fc40000f8f070 */
[----:B------:R-:W-:Y:S02]  /*3060*/  @!P3 VIMNMX.U32 R32, PT, PT, R32, R15, !PT ;  /* 0x0000000f2020b248 */ /* 0x000fe40007fe0000 */
[----:B------:R-:W-:Y:S01]  /*3070*/  ISETP.NE.AND P1, PT, R13, 0x1, PT ;  /* 0x000000010d00780c */ /* 0x000fe20003f25270 */
[----:B------:R-:W-:Y:S01]  /*3080*/  IMAD.MOV.U32 R13, RZ, RZ, RZ ;  /* 0x000000ffff0d7224 */ /* 0x000fe200078e00ff */
[C---:B------:R-:W-:Y:S01]  /*3090*/  @!P2 ISETP.GE.U32.AND P6, PT, R15.reuse, R32, PT ;  /* 0x000000200f00a20c */ /* 0x040fe20003fc6070 */
[----:B------:R-:W-:Y:S01]  /*30a0*/  @!P2 VIADD R13, R15, 0x1 ;  /* 0x000000010f0da836 */ /* 0x000fe20000000000 */
[----:B------:R-:W-:Y:S02]  /*30b0*/  @P5 IADD3 R33, PT, PT, -R21, 0x14, RZ ;  /* 0x0000001415215810 */ /* 0x000fe40007ffe1ff */
[----:B------:R-:W-:Y:S02]  /*30c0*/  PLOP3.LUT P5, PT, PT, PT, PT, 0x8, 0x80 ;  /* 0x000000000080781c */ /* 0x000fe40003fae170 */
[----:B------:R-:W-:-:S02]  /*30d0*/  @!P2 PLOP3.LUT P5, PT, P6, PT, PT, 0x80, 0x8 ;  /* 0x000000000008a81c */ /* 0x000fc400037af070 */
[----:B------:R-:W-:Y:S02]  /*30e0*/  ISETP.NE.AND P0, PT, R6, 0x1, PT ;  /* 0x000000010600780c */ /* 0x000fe40003f05270 */
[----:B------:R-:W-:Y:S01]  /*30f0*/  @!P2 VIMNMX.U32 R32, PT, PT, R32, R13, !PT ;  /* 0x0000000d2020a248 */ /* 0x000fe20007fe0000 */
[----:B------:R-:W-:Y:S01]  /*3100*/  @!P1 VIADD R17, R13, 0x1 ;  /* 0x000000010d119836 */ /* 0x000fe20000000000 */
[----:B------:R-:W-:Y:S01]  /*3110*/  @P4 IADD3 R33, PT, PT, -R5, 0x15, RZ ;  /* 0x0000001505214810 */ /* 0x000fe20007ffe1ff */
[----:B------:R-:W-:Y:S01]  /*3120*/  IMAD.MOV.U32 R5, RZ, RZ, RZ ;  /* 0x000000ffff057224 */ /* 0x000fe200078e00ff */
[----:B------:R-:W-:Y:S02]  /*3130*/  @!P1 ISETP.GE.U32.AND P4, PT, R13, R32, PT ;  /* 0x000000200d00920c */ /* 0x000fe40003f86070 */
[----:B------:R-:W-:Y:S02]  /*3140*/  @!P1 VIMNMX.U32 R32, PT, PT, R32, R17, !PT ;  /* 0x0000001120209248 */ /* 0x000fe40007fe0000 */
[----:B------:R-:W-:-:S02]  /*3150*/  PLOP3.LUT P6, PT, PT, PT, PT, 0x8, 0x80 ;  /* 0x000000000080781c */ /* 0x000fc40003fce170 */
[----:B------:R-:W-:Y:S01]  /*3160*/  @P5 IADD3 R33, PT, PT, -R15, 0x16, RZ ;  /* 0x000000160f215810 */ /* 0x000fe20007ffe1ff */
[C---:B------:R-:W-:Y:S01]  /*3170*/  @!P0 VIADD R5, R17.reuse, 0x1 ;  /* 0x0000000111058836 */ /* 0x040fe20000000000 */
[----:B------:R-:W-:Y:S02]  /*3180*/  @!P0 ISETP.GE.U32.AND P5, PT, R17, R32, PT ;  /* 0x000000201100820c */ /* 0x000fe40003fa6070 */
[----:B------:R-:W-:Y:S02]  /*3190*/  @!P1 PLOP3.LUT P6, PT, P4, PT, PT, 0x80, 0x8 ;  /* 0x000000000008981c */ /* 0x000fe400027cf070 */
[----:B------:R-:W-:Y:S01]  /*31a0*/  ISETP.NE.AND P3, PT, R11, 0x1, PT ;  /* 0x000000010b00780c */ /* 0x000fe20003f65270 */
[----:B------:R-:W-:Y:S01]  /*31b0*/  IMAD.MOV.U32 R11, RZ, RZ, RZ ;  /* 0x000000ffff0b7224 */ /* 0x000fe200078e00ff */
[----:B------:R-:W-:Y:S02]  /*31c0*/  PLOP3.LUT P4, PT, PT, PT, PT, 0x8, 0x80 ;  /* 0x000000000080781c */ /* 0x000fe40003f8e170 */
[----:B------:R-:W-:-:S02]  /*31d0*/  @!P0 PLOP3.LUT P4, PT, P5, PT, PT, 0x80, 0x8 ;  /* 0x000000000008881c */ /* 0x000fc40002f8f070 */
[----:B------:R-:W-:Y:S02]  /*31e0*/  ISETP.NE.AND P2, PT, R10, 0x1, PT ;  /* 0x000000010a00780c */ /* 0x000fe40003f45270 */
[----:B------:R-:W-:Y:S02]  /*31f0*/  @!P0 VIMNMX.U32 R32, PT, PT, R32, R5, !PT ;  /* 0x0000000520208248 */ /* 0x000fe40007fe0000 */
[----:B------:R-:W-:Y:S02]  /*3200*/  PLOP3.LUT P1, PT, PT, PT, PT, 0x8, 0x80 ;  /* 0x000000000080781c */ /* 0x000fe40003f2e170 */
[----:B------:R-:W-:Y:S01]  /*3210*/  @P6 IADD3 R33, PT, PT, -R13, 0x17, RZ ;  /* 0x000000170d216810 */ /* 0x000fe20007ffe1ff */
[C---:B------:R-:W-:Y:S01]  /*3220*/  @!P3 VIADD R11, R5.reuse, 0x1 ;  /* 0x00000001050bb836 */ /* 0x040fe20000000000 */
[----:B------:R-:W-:Y:S02]  /*3230*/  @!P3 ISETP.GE.U32.AND P5, PT, R5, R32, PT ;  /* 0x000000200500b20c */ /* 0x000fe40003fa6070 */
[----:B------:R-:W-:Y:S01]  /*3240*/  ISETP.NE.AND P0, PT, R7, 0x1, PT ;  /* 0x000000010700780c */ /* 0x000fe20003f05270 */
[----:B------:R-:W-:Y:S01]  /*3250*/  IMAD.MOV.U32 R7, RZ, RZ, RZ ;  /* 0x000000ffff077224 */ /* 0x000fe200078e00ff */
[----:B------:R-:W-:-:S02]  /*3260*/  @P4 IADD3 R33, PT, PT, -R17, 0x18, RZ ;  /* 0x0000001811214810 */ /* 0x000fc40007ffe1ff */
[----:B------:R-:W-:Y:S01]  /*3270*/  ISETP.NE.AND P4, PT, R9, 0x1, PT ;  /* 0x000000010900780c */ /* 0x000fe20003f85270 */
[----:B------:R-:W-:Y:S01]  /*3280*/  IMAD.MOV.U32 R9, RZ, RZ, RZ ;  /* 0x000000ffff097224 */ /* 0x000fe200078e00ff */
[----:B------:R-:W-:Y:S01]  /*3290*/  @!P3 PLOP3.LUT P1, PT, P5, PT, PT, 0x80, 0x8 ;  /* 0x000000000008b81c */ /* 0x000fe20002f2f070 */
[C---:B------:R-:W-:Y:S01]  /*32a0*/  @!P2 VIADD R9, R11.reuse, 0x1 ;  /* 0x000000010b09a836 */ /* 0x040fe20000000000 */
[----:B------:R-:W-:Y:S02]  /*32b0*/  @!P3 VIMNMX.U32 R32, PT, PT, R32, R11, !PT ;  /* 0x0000000b2020b248 */ /* 0x000fe40007fe0000 */
[----:B------:R-:W-:Y:S02]  /*32c0*/  PLOP3.LUT P5, PT, PT, PT, PT, 0x8, 0x80 ;  /* 0x000000000080781c */ /* 0x000fe40003fae170 */
[----:B------:R-:W-:Y:S02]  /*32d0*/  @!P2 ISETP.GE.U32.AND P6, PT, R11, R32, PT ;  /* 0x000000200b00a20c */ /* 0x000fe40003fc6070 */
[----:B------:R-:W-:-:S02]  /*32e0*/  @!P2 VIMNMX.U32 R32, PT, PT, R32, R9, !PT ;  /* 0x000000092020a248 */ /* 0x000fc40007fe0000 */
[----:B------:R-:W-:Y:S01]  /*32f0*/  @!P2 PLOP3.LUT P5, PT, P6, PT, PT, 0x80, 0x8 ;  /* 0x000000000008a81c */ /* 0x000fe200037af070 */
[C---:B------:R-:W-:Y:S01]  /*3300*/  @!P4 VIADD R7, R9.reuse, 0x1 ;  /* 0x000000010907c836 */ /* 0x040fe20000000000 */
[----:B------:R-:W-:Y:S02]  /*3310*/  @!P4 ISETP.GE.U32.AND P6, PT, R9, R32, PT ;  /* 0x000000200900c20c */ /* 0x000fe40003fc6070 */
[----:B------:R-:W-:Y:S01]  /*3320*/  @P1 IADD3 R33, PT, PT, -R5, 0x19, RZ ;  /* 0x0000001905211810 */ /* 0x000fe20007ffe1ff */
[----:B------:R-:W-:Y:S01]  /*3330*/  IMAD.MOV.U32 R5, RZ, RZ, RZ ;  /* 0x000000ffff057224 */ /* 0x000fe200078e00ff */
[----:B------:R-:W-:Y:S01]  /*3340*/  ISETP.NE.AND P1, PT, R8, 0x1, PT ;  /* 0x000000010800780c */ /* 0x000fe20003f25270 */
[----:B------:R-:W-:Y:S01]  /*3350*/  @!P0 VIADD R5, R7, 0x1 ;  /* 0x0000000107058836 */ /* 0x000fe20000000000 */
[----:B------:R-:W-:Y:S02]  /*3360*/  PLOP3.LUT P3, PT, PT, PT, PT, 0x8, 0x80 ;  /* 0x000000000080781c */ /* 0x000fe40003f6e170 */
[----:B------:R-:W-:-:S02]  /*3370*/  @!P4 PLOP3.LUT P3, PT, P6, PT, PT, 0x80, 0x8 ;  /* 0x000000000008c81c */ /* 0x000fc4000376f070 */
[----:B------:R-:W-:Y:S02]  /*3380*/  @!P4 VIMNMX.U32 R32, PT, PT, R32, R7, !PT ;  /* 0x000000072020c248 */ /* 0x000fe40007fe0000 */
[----:B------:R-:W-:Y:S02]  /*3390*/  @P5 IADD3 R33, PT, PT, -R11, 0x1a, RZ ;  /* 0x0000001a0b215810 */ /* 0x000fe40007ffe1ff */
[----:B------:R-:W-:Y:S02]  /*33a0*/  @!P0 ISETP.GE.U32.AND P6, PT, R7, R32, PT ;  /* 0x000000200700820c */ /* 0x000fe40003fc6070 */
[----:B------:R-:W-:Y:S02]  /*33b0*/  @!P0 VIMNMX.U32 R32, PT, PT, R32, R5, !PT ;  /* 0x0000000520208248 */ /* 0x000fe40007fe0000 */
[----:B------:R-:W-:Y:S02]  /*33c0*/  PLOP3.LUT P5, PT, PT, PT, PT, 0x8, 0x80 ;  /* 0x000000000080781c */ /* 0x000fe40003fae170 */
[----:B------:R-:W-:-:S02]  /*33d0*/  @!P1 ISETP.GE.U32.AND P2, PT, R5, R32, PT ;  /* 0x000000200500920c */ /* 0x000fc40003f46070 */
[----:B------:R-:W-:Y:S02]  /*33e0*/  @P3 IADD3 R33, PT, PT, -R9, 0x1b, RZ ;  /* 0x0000001b09213810 */ /* 0x000fe40007ffe1ff */
[----:B------:R-:W-:Y:S01]  /*33f0*/  @!P0 PLOP3.LUT P5, PT, P6, PT, PT, 0x80, 0x8 ;  /* 0x000000000008881c */ /* 0x000fe200037af070 */
[----:B------:R-:W0:Y:S01]  /*3400*/  S2R R9, SR_TID.X ;  /* 0x0000000000097919 */ /* 0x000e220000002100 */
[----:B------:R-:W-:Y:S02]  /*3410*/  PLOP3.LUT P3, PT, PT, PT, PT, 0x8, 0x80 ;  /* 0x000000000080781c */ /* 0x000fe40003f6e170 */
[----:B------:R-:W-:Y:S02]  /*3420*/  @!P1 PLOP3.LUT P3, PT, P2, PT, PT, 0x80, 0x8 ;  /* 0x000000000008981c */ /* 0x000fe4000176f070 */
[----:B------:R-:W-:-:S07]  /*3430*/  @!P1 VIADDMNMX.U32 R32, R5, 0x1, R32, !PT ;  /* 0x0000000105209846 */ /* 0x000fce0007800020 */
[----:B------:R-:W-:Y:S02]  /*3440*/  @P5 IADD3 R33, PT, PT, -R7, 0x1c, RZ ;  /* 0x0000001c07215810 */ /* 0x000fe40007ffe1ff */
[----:B------:R-:W0:Y:S02]  /*3450*/  LDC.64 R6, c[0x0][0x388] ;  /* 0x0000e200ff067b82 */ /* 0x000e240000000a00 */
[----:B------:R-:W-:-:S04]  /*3460*/  @P3 IADD3 R33, PT, PT, -R5, 0x1d, RZ ;  /* 0x0000001d05213810 */ /* 0x000fc80007ffe1ff */
[----:B------:R-:W-:-:S04]  /*3470*/  LEA.HI R32, R32, R33, RZ, 0x1f ;  /* 0x0000002120207211 */ /* 0x000fc800078ff8ff */
[----:B------:R-:W1:Y:S02]  /*3480*/  I2F.F64.U32 R4, R32 ;  /* 0x0000002000047312 */ /* 0x000e640000201800 */
[----:B-1----:R-:W-:Y:S01]  /*3490*/  DFMA R4, R4, R2, R22 ;  /* 0x000000020404722b */ /* 0x002fe20000000016 */
[----:B0-----:R-:W-:-:S06]  /*34a0*/  IMAD.WIDE.U32 R2, R9, 0x8, R6 ;  /* 0x0000000809027825 */ /* 0x001fcc00078e0006 */
[----:B------:R-:W-:Y:S01]  /*34b0*/  STG.E.64 desc[UR4][R2.64], R4 ;  /* 0x0000000402007986 */ /* 0x000fe2000c101b04 */
[----:B------:R-:W-:Y:S05]  /*34c0*/  EXIT ;  /* 0x000000000000794d */ /* 0x000fea0003800000 */
        .weak           $__internal_0_$__cuda_sm20_div_rn_f64_full
        .type           $__internal_0_$__cuda_sm20_div_rn_f64_full,@function
        .size           $__internal_0_$__cuda_sm20_div_rn_f64_full,($__internal_1_$__cuda_sm20_dsqrt_rn_f64_mediumpath_v1 - $__internal_0_$__cuda_sm20_div_rn_f64_full)
$__internal_0_$__cuda_sm20_div_rn_f64_full:
[----:B------:R-:W-:Y:S01]  /*34d0*/  FSETP.GEU.AND P4, PT, |R13|, 1.469367938527859385e-39, PT ;  /* 0x001000000d00780b */ /* 0x000fe20003f8e200 */
[----:B------:R-:W-:Y:S01]  /*34e0*/  IMAD.MOV.U32 R8, RZ, RZ, R10 ;  /* 0x000000ffff087224 */ /* 0x000fe200078e000a */
[C---:B------:R-:W-:Y:S01]  /*34f0*/  FSETP.GEU.AND P0, PT, |R9|.reuse, 1.469367938527859385e-39, PT ;  /* 0x001000000900780b */ /* 0x040fe20003f0e200 */
[----:B------:R-:W-:Y:S01]  /*3500*/  IMAD.MOV.U32 R28, RZ, RZ, R12 ;  /* 0x000000ffff1c7224 */ /* 0x000fe200078e000c */
[----:B------:R-:W-:Y:S01]  /*3510*/  LOP3.LUT R11, R9, 0x800fffff, RZ, 0xc0, !PT ;  /* 0x800fffff090b7812 */ /* 0x000fe200078ec0ff */
[----:B------:R-:W-:Y:S01]  /*3520*/  IMAD.MOV.U32 R34, RZ, RZ, 0x1 ;  /* 0x00000001ff227424 */ /* 0x000fe200078e00ff */
[----:B------:R-:W-:Y:S01]  /*3530*/  LOP3.LUT R32, R13, 0x7ff00000, RZ, 0xc0, !PT ;  /* 0x7ff000000d207812 */ /* 0x000fe200078ec0ff */
[----:B------:R-:W-:Y:S01]  /*3540*/  BSSY.RECONVERGENT B2, `(.L_x_20) ;  /* 0x0000050000027945 */ /* 0x000fe20003800200 */
[----:B------:R-:W-:Y:S02]  /*3550*/  LOP3.LUT R11, R11, 0x3ff00000, RZ, 0xfc, !PT ;  /* 0x3ff000000b0b7812 */ /* 0x000fe400078efcff */
[----:B------:R-:W-:-:S03]  /*3560*/  LOP3.LUT R33, R9, 0x7ff00000, RZ, 0xc0, !PT ;  /* 0x7ff0000009217812 */ /* 0x000fc600078ec0ff */
[----:B------:R-:W-:Y:S01]  /*3570*/  @!P4 LOP3.LUT R5, R9, 0x7ff00000, RZ, 0xc0, !PT ;  /* 0x7ff000000905c812 */ /* 0x000fe200078ec0ff */
[----:B------:R-:W-:Y:S01]  /*3580*/  @!P4 IMAD.MOV.U32 R30, RZ, RZ, RZ ;  /* 0x000000ffff1ec224 */ /* 0x000fe200078e00ff */
[----:B------:R-:W-:Y:S01]  /*3590*/  @!P0 DMUL R10, R8, 8.98846567431157953865e+307 ;  /* 0x7fe00000080a8828 */ /* 0x000fe20000000000 */
[C---:B------:R-:W-:Y:S02]  /*35a0*/  ISETP.GE.U32.AND P3, PT, R32.reuse, R33, PT ;  /* 0x000000212000720c */ /* 0x040fe40003f66070 */
[----:B------:R-:W-:Y:S01]  /*35b0*/  @!P4 ISETP.GE.U32.AND P5, PT, R32, R5, PT ;  /* 0x000000052000c20c */ /* 0x000fe20003fa6070 */
[----:B------:R-:W-:Y:S02]  /*35c0*/  IMAD.MOV.U32 R5, RZ, RZ, 0x1ca00000 ;  /* 0x1ca00000ff057424 */ /* 0x000fe400078e00ff */
[----:B------:R-:W0:Y:S03]  /*35d0*/  MUFU.RCP64H R35, R11 ;  /* 0x0000000b00237308 */ /* 0x000e260000001800 */
[----:B------:R-:W-:-:S02]  /*35e0*/  @!P4 SEL R31, R5, 0x63400000, !P5 ;  /* 0x63400000051fc807 */ /* 0x000fc40006800000 */
[----:B------:R-:W-:Y:S02]  /*35f0*/  SEL R29, R5, 0x63400000, !P3 ;  /* 0x63400000051d7807 */ /* 0x000fe40005800000 */
[--C-:B------:R-:W-:Y:S02]  /*3600*/  @!P4 LOP3.LUT R4, R31, 0x80000000, R13.reuse, 0xf8, !PT ;  /* 0x800000001f04c812 */ /* 0x100fe400078ef80d */
[----:B------:R-:W-:Y:S02]  /*3610*/  LOP3.LUT R29, R29, 0x800fffff, R13, 0xf8, !PT ;  /* 0x800fffff1d1d7812 */ /* 0x000fe400078ef80d */
[----:B------:R-:W-:Y:S01]  /*3620*/  @!P4 LOP3.LUT R31, R4, 0x100000, RZ, 0xfc, !PT ;  /* 0x00100000041fc812 */ /* 0x000fe200078efcff */
[----:B------:R-:W-:Y:S01]  /*3630*/  IMAD.MOV.U32 R4, RZ, RZ, R32 ;  /* 0x000000ffff047224 */ /* 0x000fe200078e0020 */
[----:B------:R-:W-:-:S04]  /*3640*/  @!P0 LOP3.LUT R33, R11, 0x7ff00000, RZ, 0xc0, !PT ;  /* 0x7ff000000b218812 */ /* 0x000fc800078ec0ff */
[----:B------:R-:W-:Y:S02]  /*3650*/  @!P4 DFMA R28, R28, 2, -R30 ;  /* 0x400000001c1cc82b */ /* 0x000fe4000000081e */
[----:B0-----:R-:W-:-:S08]  /*3660*/  DFMA R30, R34, -R10, 1 ;  /* 0x3ff00000221e742b */ /* 0x001fd0000000080a */
[----:B------:R-:W-:Y:S01]  /*3670*/  DFMA R30, R30, R30, R30 ;  /* 0x0000001e1e1e722b */ /* 0x000fe2000000001e */
[----:B------:R-:W-:-:S07]  /*3680*/  @!P4 LOP3.LUT R4, R29, 0x7ff00000, RZ, 0xc0, !PT ;  /* 0x7ff000001d04c812 */ /* 0x000fce00078ec0ff */
[----:B------:R-:W-:-:S08]  /*3690*/  DFMA R34, R34, R30, R34 ;  /* 0x0000001e2222722b */ /* 0x000fd00000000022 */
[----:B------:R-:W-:-:S08]  /*36a0*/  DFMA R36, R34, -R10, 1 ;  /* 0x3ff000002224742b */ /* 0x000fd0000000080a */
[----:B------:R-:W-:-:S08]  /*36b0*/  DFMA R36, R34, R36, R34 ;  /* 0x000000242224722b */ /* 0x000fd00000000022 */
[----:B------:R-:W-:-:S08]  /*36c0*/  DMUL R34, R36, R28 ;  /* 0x0000001c24227228 */ /* 0x000fd00000000000 */
[----:B------:R-:W-:-:S08]  /*36d0*/  DFMA R30, R34, -R10, R28 ;  /* 0x8000000a221e722b */ /* 0x000fd0000000001c */
[----:B------:R-:W-:Y:S01]  /*36e0*/  DFMA R30, R36, R30, R34 ;  /* 0x0000001e241e722b */ /* 0x000fe20000000022 */
[----:B------:R-:W-:-:S05]  /*36f0*/  VIADD R34, R4, 0xffffffff ;  /* 0xffffffff04227836 */ /* 0x000fca0000000000 */
[----:B------:R-:W-:Y:S01]  /*3700*/  ISETP.GT.U32.AND P0, PT, R34, 0x7feffffe, PT ;  /* 0x7feffffe2200780c */ /* 0x000fe20003f04070 */
[----:B------:R-:W-:-:S05]  /*3710*/  VIADD R34, R33, 0xffffffff ;  /* 0xffffffff21227836 */ /* 0x000fca0000000000 */
[----:B------:R-:W-:-:S13]  /*3720*/  ISETP.GT.U32.OR P0, PT, R34, 0x7feffffe, P0 ;  /* 0x7feffffe2200780c */ /* 0x000fda0000704470 */
[----:B------:R-:W-:Y:S05]  /*3730*/  @P0 BRA `(.L_x_21) ;  /* 0x00000000006c0947 */ /* 0x000fea0003800000 */
[----:B------:R-:W-:Y:S01]  /*3740*/  LOP3.LUT R13, R9, 0x7ff00000, RZ, 0xc0, !PT ;  /* 0x7ff00000090d7812 */ /* 0x000fe200078ec0ff */
[----:B------:R-:W-:-:S03]  /*3750*/  IMAD.MOV.U32 R12, RZ, RZ, RZ ;  /* 0x000000ffff0c7224 */ /* 0x000fc600078e00ff */
[CC--:B------:R-:W-:Y:S02]  /*3760*/  VIADDMNMX R4, R32.reuse, -R13.reuse, 0xb9600000, !PT ;  /* 0xb960000020047446 */ /* 0x0c0fe4000780090d */
[----:B------:R-:W-:Y:S02]  /*3770*/  ISETP.GE.U32.AND P0, PT, R32, R13, PT ;  /* 0x0000000d2000720c */ /* 0x000fe40003f06070 */
[----:B------:R-:W-:Y:S02]  /*3780*/  VIMNMX R4, PT, PT, R4, 0x46a00000, PT ;  /* 0x46a0000004047848 */ /* 0x000fe40003fe0100 */
[----:B------:R-:W-:-:S05]  /*3790*/  SEL R5, R5, 0x63400000, !P0 ;  /* 0x6340000005057807 */ /* 0x000fca0004000000 */
[----:B------:R-:W-:-:S04]  /*37a0*/  IMAD.IADD R4, R4, 0x1, -R5 ;  /* 0x0000000104047824 */ /* 0x000fc800078e0a05 */
[----:B------:R-:W-:-:S06]  /*37b0*/  VIADD R13, R4, 0x7fe00000 ;  /* 0x7fe00000040d7836 */ /* 0x000fcc0000000000 */
[----:B------:R-:W-:-:S10]  /*37c0*/  DMUL R34, R30, R12 ;  /* 0x0000000c1e227228 */ /* 0x000fd40000000000 */
[----:B------:R-:W-:-:S13]  /*37d0*/  FSETP.GTU.AND P0, PT, |R35|, 1.469367938527859385e-39, PT ;  /* 0x001000002300780b */ /* 0x000fda0003f0c200 */
[----:B------:R-:W-:Y:S05]  /*37e0*/  @P0 BRA `(.L_x_22) ;  /* 0x0000000000940947 */ /* 0x000fea0003800000 */
[----:B------:R-:W-:Y:S01]  /*37f0*/  DFMA R10, R30, -R10, R28 ;  /* 0x8000000a1e0a722b */ /* 0x000fe2000000001c */
[----:B------:R-:W-:-:S09]  /*3800*/  IMAD.MOV.U32 R12, RZ, RZ, RZ ;  /* 0x000000ffff0c7224 */ /* 0x000fd200078e00ff */
[C---:B------:R-:W-:Y:S02]  /*3810*/  FSETP.NEU.AND P0, PT, R11.reuse, RZ, PT ;  /* 0x000000ff0b00720b */ /* 0x040fe40003f0d000 */
[----:B------:R-:W-:-:S04]  /*3820*/  LOP3.LUT R8, R11, 0x80000000, R9, 0x48, !PT ;  /* 0x800000000b087812 */ /* 0x000fc800078e4809 */
[----:B------:R-:W-:-:S07]  /*3830*/  LOP3.LUT R13, R8, R13, RZ, 0xfc, !PT ;  /* 0x0000000d080d7212 */ /* 0x000fce00078efcff */
[----:B------:R-:W-:Y:S05]  /*3840*/  @!P0 BRA `(.L_x_22) ;  /* 0x00000000007c8947 */ /* 0x000fea0003800000 */
[----:B------:R-:W-:Y:S01]  /*3850*/  IMAD.MOV R11, RZ, RZ, -R4 ;  /* 0x000000ffff0b7224 */ /* 0x000fe200078e0a04 */
[----:B------:R-:W-:Y:S01]  /*3860*/  IADD3 R4, PT, PT, -R4, -0x43300000, RZ ;  /* 0xbcd0000004047810 */ /* 0x000fe20007ffe1ff */
[----:B------:R-:W-:-:S06]  /*3870*/  IMAD.MOV.U32 R10, RZ, RZ, RZ ;  /* 0x000000ffff0a7224 */ /* 0x000fcc00078e00ff */
[----:B------:R-:W-:Y:S02]  /*3880*/  DFMA R10, R34, -R10, R30 ;  /* 0x8000000a220a722b */ /* 0x000fe4000000001e */
[----:B------:R-:W-:-:S08]  /*3890*/  DMUL.RP R30, R30, R12 ;  /* 0x0000000c1e1e7228 */ /* 0x000fd00000008000 */
[----:B------:R-:W-:Y:S02]  /*38a0*/  FSETP.NEU.AND P0, PT, |R11|, R4, PT ;  /* 0x000000040b00720b */ /* 0x000fe40003f0d200 */
[----:B------:R-:W-:Y:S02]  /*38b0*/  LOP3.LUT R5, R31, R8, RZ, 0x3c, !PT ;  /* 0x000000081f057212 */ /* 0x000fe400078e3cff */
[----:B------:R-:W-:Y:S02]  /*38c0*/  FSEL R34, R30, R34, !P0 ;  /* 0x000000221e227208 */ /* 0x000fe40004000000 */
[----:B------:R-:W-:Y:S01]  /*38d0*/  FSEL R35, R5, R35, !P0 ;  /* 0x0000002305237208 */ /* 0x000fe20004000000 */
[----:B------:R-:W-:Y:S06]  /*38e0*/  BRA `(.L_x_22) ;  /* 0x0000000000547947 */ /* 0x000fec0003800000 */
.L_x_21:
[----:B------:R-:W-:-:S14]  /*38f0*/  DSETP.NAN.AND P0, PT, R12, R12, PT ;  /* 0x0000000c0c00722a */ /* 0x000fdc0003f08000 */
[----:B------:R-:W-:Y:S05]  /*3900*/  @P0 BRA `(.L_x_23) ;  /* 0x0000000000440947 */ /* 0x000fea0003800000 */
[----:B------:R-:W-:-:S14]  /*3910*/  DSETP.NAN.AND P0, PT, R8, R8, PT ;  /* 0x000000080800722a */ /* 0x000fdc0003f08000 */
[----:B------:R-:W-:Y:S05]  /*3920*/  @P0 BRA `(.L_x_24) ;  /* 0x0000000000300947 */ /* 0x000fea0003800000 */
[----:B------:R-:W-:Y:S01]  /*3930*/  ISETP.NE.AND P0, PT, R4, R33, PT ;  /* 0x000000210400720c */ /* 0x000fe20003f05270 */
[----:B------:R-:W-:Y:S02]  /*3940*/  IMAD.MOV.U32 R34, RZ, RZ, 0x0 ;  /* 0x00000000ff227424 */ /* 0x000fe400078e00ff */
[----:B------:R-:W-:-:S10]  /*3950*/  IMAD.MOV.U32 R35, RZ, RZ, -0x80000 ;  /* 0xfff80000ff237424 */ /* 0x000fd400078e00ff */
[----:B------:R-:W-:Y:S05]  /*3960*/  @!P0 BRA `(.L_x_22) ;  /* 0x0000000000348947 */ /* 0x000fea0003800000 */
[----:B------:R-:W-:Y:S02]  /*3970*/  ISETP.NE.AND P0, PT, R4, 0x7ff00000, PT ;  /* 0x7ff000000400780c */ /* 0x000fe40003f05270 */
[----:B------:R-:W-:Y:S02]  /*3980*/  LOP3.LUT R35, R13, 0x80000000, R9, 0x48, !PT ;  /* 0x800000000d237812 */ /* 0x000fe400078e4809 */
[----:B------:R-:W-:-:S13]  /*3990*/  ISETP.EQ.OR P0, PT, R33, RZ, !P0 ;  /* 0x000000ff2100720c */ /* 0x000fda0004702670 */
[----:B------:R-:W-:Y:S01]  /*39a0*/  @P0 LOP3.LUT R4, R35, 0x7ff00000, RZ, 0xfc, !PT ;  /* 0x7ff0000023040812 */ /* 0x000fe200078efcff */
[----:B------:R-:W-:Y:S02]  /*39b0*/  @!P0 IMAD.MOV.U32 R34, RZ, RZ, RZ ;  /* 0x000000ffff228224 */ /* 0x000fe400078e00ff */
[----:B------:R-:W-:Y:S02]  /*39c0*/  @P0 IMAD.MOV.U32 R34, RZ, RZ, RZ ;  /* 0x000000ffff220224 */ /* 0x000fe400078e00ff */
[----:B------:R-:W-:Y:S01]  /*39d0*/  @P0 IMAD.MOV.U32 R35, RZ, RZ, R4 ;  /* 0x000000ffff230224 */ /* 0x000fe200078e0004 */
[----:B------:R-:W-:Y:S06]  /*39e0*/  BRA `(.L_x_22) ;  /* 0x0000000000147947 */ /* 0x000fec0003800000 */
.L_x_24:
[----:B------:R-:W-:Y:S01]  /*39f0*/  LOP3.LUT R35, R9, 0x80000, RZ, 0xfc, !PT ;  /* 0x0008000009237812 */ /* 0x000fe200078efcff */
[----:B------:R-:W-:Y:S01]  /*3a00*/  IMAD.MOV.U32 R34, RZ, RZ, R8 ;  /* 0x000000ffff227224 */ /* 0x000fe200078e0008 */
[----:B------:R-:W-:Y:S06]  /*3a10*/  BRA `(.L_x_22) ;  /* 0x0000000000087947 */ /* 0x000fec0003800000 */
.L_x_23:
[----:B------:R-:W-:Y:S01]  /*3a20*/  LOP3.LUT R35, R13, 0x80000, RZ, 0xfc, !PT ;  /* 0x000800000d237812 */ /* 0x000fe200078efcff */
[----:B------:R-:W-:-:S07]  /*3a30*/  IMAD.MOV.U32 R34, RZ, RZ, R12 ;  /* 0x000000ffff227224 */ /* 0x000fce00078e000c */
.L_x_22:
[----:B------:R-:W-:Y:S05]  /*3a40*/  BSYNC.RECONVERGENT B2 ;  /* 0x0000000000027941 */ /* 0x000fea0003800200 */
.L_x_20:
[----:B------:R-:W-:Y:S02]  /*3a50*/  IMAD.MOV.U32 R4, RZ, RZ, R6 ;  /* 0x000000ffff047224 */ /* 0x000fe400078e0006 */
[----:B------:R-:W-:-:S04]  /*3a60*/  IMAD.MOV.U32 R5, RZ, RZ, 0x0 ;  /* 0x00000000ff057424 */ /* 0x000fc800078e00ff */
[----:B------:R-:W-:Y:S05]  /*3a70*/  RET.REL.NODEC R4 `(_Z6kernelP5PointPd) ;  /* 0xffffffc404607950 */ /* 0x000fea0003c3ffff */
        .weak           $__internal_1_$__cuda_sm20_dsqrt_rn_f64_mediumpath_v1
        .type           $__internal_1_$__cuda_sm20_dsqrt_rn_f64_mediumpath_v1,@function
        .size           $__internal_1_$__cuda_sm20_dsqrt_rn_f64_mediumpath_v1,(.L_x_31 - $__internal_1_$__cuda_sm20_dsqrt_rn_f64_mediumpath_v1)
$__internal_1_$__cuda_sm20_dsqrt_rn_f64_mediumpath_v1:
[----:B------:R-:W-:Y:S01]  /*3a80*/  ISETP.GE.U32.AND P0, PT, R4, -0x3400000, PT ;  /* 0xfcc000000400780c */ /* 0x000fe20003f06070 */
[----:B------:R-:W-:Y:S01]  /*3a90*/  BSSY.RECONVERGENT B2, `(.L_x_25) ;  /* 0x0000028000027945 */ /* 0x000fe20003800200 */
[----:B------:R-:W-:Y:S02]  /*3aa0*/  IMAD.MOV.U32 R28, RZ, RZ, R8 ;  /* 0x000000ffff1c7224 */ /* 0x000fe400078e0008 */
[----:B------:R-:W-:Y:S02]  /*3ab0*/  IMAD.MOV.U32 R8, RZ, RZ, R14 ;  /* 0x000000ffff087224 */ /* 0x000fe400078e000e */
[----:B------:R-:W-:Y:S02]  /*3ac0*/  IMAD.MOV.U32 R9, RZ, RZ, R15 ;  /* 0x000000ffff097224 */ /* 0x000fe400078e000f */
[----:B------:R-:W-:Y:S02]  /*3ad0*/  IMAD.MOV.U32 R4, RZ, RZ, R20 ;  /* 0x000000ffff047224 */ /* 0x000fe400078e0014 */
[----:B------:R-:W-:-:S03]  /*3ae0*/  IMAD.MOV.U32 R5, RZ, RZ, R21 ;  /* 0x000000ffff057224 */ /* 0x000fc600078e0015 */
[----:B------:R-:W-:Y:S05]  /*3af0*/  @!P0 BRA `(.L_x_26) ;  /* 0x0000000000208947 */ /* 0x000fea0003800000 */
[----:B------:R-:W-:-:S10]  /*3b00*/  DFMA.RM R4, R4, R28, R10 ;  /* 0x0000001c0404722b */ /* 0x000fd4000000400a */
[----:B------:R-:W-:-:S05]  /*3b10*/  IADD3 R10, P0, PT, R4, 0x1, RZ ;  /* 0x00000001040a7810 */ /* 0x000fca0007f1e0ff */
[----:B------:R-:W-:-:S06]  /*3b20*/  IMAD.X R11, RZ, RZ, R5, P0 ;  /* 0x000000ffff0b7224 */ /* 0x000fcc00000e0605 */
[----:B------:R-:W-:-:S08]  /*3b30*/  DFMA.RP R8, -R4, R10, R8 ;  /* 0x0000000a0408722b */ /* 0x000fd00000008108 */
[----:B------:R-:W-:-:S06]  /*3b40*/  DSETP.GT.AND P0, PT, R8, RZ, PT ;  /* 0x000000ff0800722a */ /* 0x000fcc0003f04000 */
[----:B------:R-:W-:Y:S02]  /*3b50*/  FSEL R4, R10, R4, P0 ;  /* 0x000000040a047208 */ /* 0x000fe40000000000 */
[----:B------:R-:W-:Y:S01]  /*3b60*/  FSEL R5, R11, R5, P0 ;  /* 0x000000050b057208 */ /* 0x000fe20000000000 */
[----:B------:R-:W-:Y:S06]  /*3b70*/  BRA `(.L_x_27) ;  /* 0x0000000000647947 */ /* 0x000fec0003800000 */
.L_x_26:
[----:B------:R-:W-:-:S14]  /*3b80*/  DSETP.NE.AND P0, PT, R8, RZ, PT ;  /* 0x000000ff0800722a */ /* 0x000fdc0003f05000 */
[----:B------:R-:W-:Y:S05]  /*3b90*/  @!P0 BRA `(.L_x_28) ;  /* 0x0000000000588947 */ /* 0x000fea0003800000 */
[----:B------:R-:W-:-:S13]  /*3ba0*/  ISETP.GE.AND P0, PT, R9, RZ, PT ;  /* 0x000000ff0900720c */ /* 0x000fda0003f06270 */
[----:B------:R-:W-:Y:S02]  /*3bb0*/  @!P0 IMAD.MOV.U32 R4, RZ, RZ, 0x0 ;  /* 0x00000000ff048424 */ /* 0x000fe400078e00ff */
[----:B------:R-:W-:Y:S01]  /*3bc0*/  @!P0 IMAD.MOV.U32 R5, RZ, RZ, -0x80000 ;  /* 0xfff80000ff058424 */ /* 0x000fe200078e00ff */
[----:B------:R-:W-:Y:S06]  /*3bd0*/  @!P0 BRA `(.L_x_27) ;  /* 0x00000000004c8947 */ /* 0x000fec0003800000 */
[----:B------:R-:W-:-:S13]  /*3be0*/  ISETP.GT.AND P0, PT, R9, 0x7fefffff, PT ;  /* 0x7fefffff0900780c */ /* 0x000fda0003f04270 */
[----:B------:R-:W-:Y:S05]  /*3bf0*/  @P0 BRA `(.L_x_28) ;  /* 0x0000000000400947 */ /* 0x000fea0003800000 */
[----:B------:R-:W-:Y:S01]  /*3c00*/  DMUL R4, R8, 8.11296384146066816958e+31 ;  /* 0x4690000008047828 */ /* 0x000fe20000000000 */
[----:B------:R-:W-:Y:S02]  /*3c10*/  IMAD.MOV.U32 R12, RZ, RZ, 0x0 ;  /* 0x00000000ff0c7424 */ /* 0x000fe400078e00ff */
[----:B------:R-:W-:Y:S02]  /*3c20*/  IMAD.MOV.U32 R8, RZ, RZ, RZ ;  /* 0x000000ffff087224 */ /* 0x000fe400078e00ff */
[----:B------:R-:W-:Y:S01]  /*3c30*/  IMAD.MOV.U32 R13, RZ, RZ, 0x3fd80000 ;  /* 0x3fd80000ff0d7424 */ /* 0x000fe200078e00ff */
[----:B------:R-:W0:Y:S03]  /*3c40*/  MUFU.RSQ64H R9, R5 ;  /* 0x0000000500097308 */ /* 0x000e260000001c00 */
[----:B0-----:R-:W-:-:S08]  /*3c50*/  DMUL R10, R8, R8 ;  /* 0x00000008080a7228 */ /* 0x001fd00000000000 */
[----:B------:R-:W-:-:S08]  /*3c60*/  DFMA R10, R4, -R10, 1 ;  /* 0x3ff00000040a742b */ /* 0x000fd0000000080a */
[----:B------:R-:W-:Y:S02]  /*3c70*/  DFMA R12, R10, R12, 0.5 ;  /* 0x3fe000000a0c742b */ /* 0x000fe4000000000c */
[----:B------:R-:W-:-:S08]  /*3c80*/  DMUL R10, R8, R10 ;  /* 0x0000000a080a7228 */ /* 0x000fd00000000000 */
[----:B------:R-:W-:-:S08]  /*3c90*/  DFMA R10, R12, R10, R8 ;  /* 0x0000000a0c0a722b */ /* 0x000fd00000000008 */
[----:B------:R-:W-:Y:S02]  /*3ca0*/  DMUL R8, R4, R10 ;  /* 0x0000000a04087228 */ /* 0x000fe40000000000 */
[----:B------:R-:W-:-:S06]  /*3cb0*/  VIADD R11, R11, 0xfff00000 ;  /* 0xfff000000b0b7836 */ /* 0x000fcc0000000000 */
[----:B------:R-:W-:-:S08]  /*3cc0*/  DFMA R12, R8, -R8, R4 ;  /* 0x80000008080c722b */ /* 0x000fd00000000004 */
[----:B------:R-:W-:-:S10]  /*3cd0*/  DFMA R4, R10, R12, R8 ;  /* 0x0000000c0a04722b */ /* 0x000fd40000000008 */
[----:B------:R-:W-:Y:S01]  /*3ce0*/  VIADD R5, R5, 0xfcb00000 ;  /* 0xfcb0000005057836 */ /* 0x000fe20000000000 */
[----:B------:R-:W-:Y:S06]  /*3cf0*/  BRA `(.L_x_27) ;  /* 0x0000000000047947 */ /* 0x000fec0003800000 */
.L_x_28:
[----:B------:R-:W-:-:S11]  /*3d00*/  DADD R4, R8, R8 ;  /* 0x0000000008047229 */ /* 0x000fd60000000008 */
.L_x_27:
[----:B------:R-:W-:Y:S05]  /*3d10*/  BSYNC.RECONVERGENT B2 ;  /* 0x0000000000027941 */ /* 0x000fea0003800200 */
.L_x_25:
[----:B------:R-:W-:Y:S02]  /*3d20*/  IMAD.MOV.U32 R12, RZ, RZ, R4 ;  /* 0x000000ffff0c7224 */ /* 0x000fe400078e0004 */
[----:B------:R-:W-:Y:S02]  /*3d30*/  IMAD.MOV.U32 R13, RZ, RZ, R5 ;  /* 0x000000ffff0d7224 */ /* 0x000fe400078e0005 */
[----:B------:R-:W-:Y:S02]  /*3d40*/  IMAD.MOV.U32 R4, RZ, RZ, R6 ;  /* 0x000000ffff047224 */ /* 0x000fe400078e0006 */
[----:B------:R-:W-:-:S04]  /*3d50*/  IMAD.MOV.U32 R5, RZ, RZ, 0x0 ;  /* 0x00000000ff057424 */ /* 0x000fc800078e00ff */
[----:B------:R-:W-:Y:S05]  /*3d60*/  RET.REL.NODEC R4 `(_Z6kernelP5PointPd) ;  /* 0xffffffc004a47950 */ /* 0x000fea0003c3ffff */
.L_x_29:
[----:B------:R-:W-:-:S00]  /*3d70*/  BRA `(.L_x_29) ;  /* 0xfffffffc00fc7947 */ /* 0x000fc0000383ffff */
[----:B------:R-:W-:-:S00]  /*3d80*/  NOP ;  /* 0x0000000000007918 */ /* 0x000fc00000000000 */
[----:B------:R-:W-:-:S00]  /*3d90*/  NOP ;  /* 0x0000000000007918 */ /* 0x000fc00000000000 */
[----:B------:R-:W-:-:S00]  /*3da0*/  NOP ;  /* 0x0000000000007918 */ /* 0x000fc00000000000 */
[----:B------:R-:W-:-:S00]  /*3db0*/  NOP ;  /* 0x0000000000007918 */ /* 0x000fc00000000000 */
[----:B------:R-:W-:-:S00]  /*3dc0*/  NOP ;  /* 0x0000000000007918 */ /* 0x000fc00000000000 */
[----:B------:R-:W-:-:S00]  /*3dd0*/  NOP ;  /* 0x0000000000007918 */ /* 0x000fc00000000000 */
[----:B------:R-:W-:-:S00]  /*3de0*/  NOP ;  /* 0x0000000000007918 */ /* 0x000fc00000000000 */
[----:B------:R-:W-:-:S00]  /*3df0*/  NOP ;  /* 0x0000000000007918 */ /* 0x000fc00000000000 */
.L_x_31:


//--------------------- .nv.shared.reserved.0     --------------------------
	.section	.nv.shared.reserved.0,"aw",@nobits
	.weak		__nv_reservedSMEM_offset_0_alias
	.size		__nv_reservedSMEM_offset_0_alias, 0, 64
	.other		__nv_reservedSMEM_offset_0_alias,@"STO_CUDA_RESERVED_SHARED STV_DEFAULT"
__nv_reservedSMEM_offset_0_alias:
	.zero		0
	.zero		64


//--------------------- .nv.constant0._Z6kernelP5PointPd --------------------------
	.section	.nv.constant0._Z6kernelP5PointPd,"a",@progbits
	.sectionflags	@""
	.align	4
.nv.constant0._Z6kernelP5PointPd:
	.zero		912


//--------------------- SYMBOLS --------------------------

	.type		.nv.reservedSmem.offset0,@object
	.size		.nv.reservedSmem.offset0,0x4
